	.target	sm_80

	.elftype	@"ET_EXEC"


//--------------------- .note.nv.tkinfo           --------------------------
	.section	.note.nv.tkinfo,"",@"SHT_NOTE"
	.sectionflags	@"SHF_NOTE_NV_TKINFO"
	.tkinfo
        /*0018*/ 	.word	0x00000002
        /*0030*/ 	.string	""
        /*0030*/ 	.string	"ptxas"
        /*0030*/ 	.string	"Cuda compilation tools, release 13.0, V13.0.88"
        /*0030*/ 	.string	"Build cuda_13.0.r13.0/compiler.36424714_0"
        /*0030*/ 	.string	"-v  -suppress-debug-info  -lineinfo  -arch sm_80 "



//--------------------- .note.nv.cuinfo           --------------------------
	.section	.note.nv.cuinfo,"",@"SHT_NOTE"
	.sectionflags	@"SHF_NOTE_NV_CUINFO"
        /*0018*/ 	.short	0x0002
        /*001a*/ 	.short	0x0050
        /*001c*/ 	.short	0x0082
	.zero		2


//--------------------- .nv.info                  --------------------------
	.section	.nv.info,"",@"SHT_CUDA_INFO"
	.align	4


	//----- nvinfo : EIATTR_REGCOUNT
	.align		4
        /*0000*/ 	.byte	0x04, 0x2f
        /*0002*/ 	.short	(.L_2 - .L_1)
	.align		4
.L_1:
        /*0004*/ 	.word	index@(attn_fwd)
        /*0008*/ 	.word	0x0000004f


	//----- nvinfo : EIATTR_FRAME_SIZE
	.align		4
.L_2:
        /*000c*/ 	.byte	0x04, 0x11
        /*000e*/ 	.short	(.L_4 - .L_3)
	.align		4
.L_3:
        /*0010*/ 	.word	index@(attn_fwd)
        /*0014*/ 	.word	0x00000000


	//----- nvinfo : EIATTR_MIN_STACK_SIZE
	.align		4
.L_4:
        /*0018*/ 	.byte	0x04, 0x12
        /*001a*/ 	.short	(.L_6 - .L_5)
	.align		4
.L_5:
        /*001c*/ 	.word	index@(attn_fwd)
        /*0020*/ 	.word	0x00000000
.L_6:


//--------------------- .nv.info.attn_fwd         --------------------------
	.section	.nv.info.attn_fwd,"",@"SHT_CUDA_INFO"
	.sectionflags	@""
	.align	4


	//----- nvinfo : EIATTR_CUDA_API_VERSION
	.align		4
        /*0000*/ 	.byte	0x04, 0x37
        /*0002*/ 	.short	(.L_8 - .L_7)
.L_7:
        /*0004*/ 	.word	0x00000082


	//----- nvinfo : EIATTR_SW2861232_WAR
	.align		4
.L_8:
        /*0008*/ 	.byte	0x01, 0x35
	.zero		2


	//----- nvinfo : EIATTR_PARAM_CBANK
	.align		4
        /*000c*/ 	.byte	0x04, 0x0a
        /*000e*/ 	.short	(.L_10 - .L_9)
	.align		4
.L_9:
        /*0010*/ 	.word	index@(.nv.constant0.attn_fwd)
        /*0014*/ 	.short	0x0160
        /*0016*/ 	.short	0x0088


	//----- nvinfo : EIATTR_CBANK_PARAM_SIZE
	.align		4
.L_10:
        /*0018*/ 	.byte	0x03, 0x19
        /*001a*/ 	.short	0x0088


	//----- nvinfo : EIATTR_KPARAM_INFO
	.align		4
        /*001c*/ 	.byte	0x04, 0x17
        /*001e*/ 	.short	(.L_12 - .L_11)
.L_11:
        /*0020*/ 	.word	0x00000000
        /*0024*/ 	.short	0x0019
        /*0026*/ 	.short	0x0080
        /*0028*/ 	.byte	0x00, 0xf4, 0x21, 0x00


	//----- nvinfo : EIATTR_KPARAM_INFO
	.align		4
.L_12:
        /*002c*/ 	.byte	0x04, 0x17
        /*002e*/ 	.short	(.L_14 - .L_13)
.L_13:
        /*0030*/ 	.word	0x00000000
        /*0034*/ 	.short	0x0018
        /*0036*/ 	.short	0x0078
        /*0038*/ 	.byte	0x00, 0xf4, 0x21, 0x00


	//----- nvinfo : EIATTR_KPARAM_INFO
	.align		4
.L_14:
        /*003c*/ 	.byte	0x04, 0x17
        /*003e*/ 	.short	(.L_16 - .L_15)
.L_15:
        /*0040*/ 	.word	0x00000000
        /*0044*/ 	.short	0x0017
        /*0046*/ 	.short	0x0070
        /*0048*/ 	.byte	0x00, 0xf0, 0x11, 0x00


	//----- nvinfo : EIATTR_KPARAM_INFO
	.align		4
.L_16:
        /*004c*/ 	.byte	0x04, 0x17
        /*004e*/ 	.short	(.L_18 - .L_17)
.L_17:
        /*0050*/ 	.word	0x00000000
        /*0054*/ 	.short	0x0016
        /*0056*/ 	.short	0x006c
        /*0058*/ 	.byte	0x00, 0xf0, 0x11, 0x00


	//----- nvinfo : EIATTR_KPARAM_INFO
	.align		4
.L_18:
        /*005c*/ 	.byte	0x04, 0x17
        /*005e*/ 	.short	(.L_20 - .L_19)
.L_19:
        /*0060*/ 	.word	0x00000000
        /*0064*/ 	.short	0x0015
        /*0066*/ 	.short	0x0068
        /*0068*/ 	.byte	0x00, 0xf0, 0x11, 0x00


	//----- nvinfo : EIATTR_KPARAM_INFO
	.align		4
.L_20:
        /*006c*/ 	.byte	0x04, 0x17
        /*006e*/ 	.short	(.L_22 - .L_21)
.L_21:
        /*0070*/ 	.word	0x00000000
        /*0074*/ 	.short	0x0014
        /*0076*/ 	.short	0x0064
        /*0078*/ 	.byte	0x00, 0xf0, 0x11, 0x00


	//----- nvinfo : EIATTR_KPARAM_INFO
	.align		4
.L_22:
        /*007c*/ 	.byte	0x04, 0x17
        /*007e*/ 	.short	(.L_24 - .L_23)
.L_23:
        /*0080*/ 	.word	0x00000000
        /*0084*/ 	.short	0x0013
        /*0086*/ 	.short	0x0060
        /*0088*/ 	.byte	0x00, 0xf0, 0x11, 0x00


	//----- nvinfo : EIATTR_KPARAM_INFO
	.align		4
.L_24:
        /*008c*/ 	.byte	0x04, 0x17
        /*008e*/ 	.short	(.L_26 - .L_25)
.L_25:
        /*0090*/ 	.word	0x00000000
        /*0094*/ 	.short	0x0012
        /*0096*/ 	.short	0x005c
        /*0098*/ 	.byte	0x00, 0xf0, 0x11, 0x00


	//----- nvinfo : EIATTR_KPARAM_INFO
	.align		4
.L_26:
        /*009c*/ 	.byte	0x04, 0x17
        /*009e*/ 	.short	(.L_28 - .L_27)
.L_27:
        /*00a0*/ 	.word	0x00000000
        /*00a4*/ 	.short	0x0011
        /*00a6*/ 	.short	0x0058
        /*00a8*/ 	.byte	0x00, 0xf0, 0x11, 0x00


	//----- nvinfo : EIATTR_KPARAM_INFO
	.align		4
.L_28:
        /*00ac*/ 	.byte	0x04, 0x17
        /*00ae*/ 	.short	(.L_30 - .L_29)
.L_29:
        /*00b0*/ 	.word	0x00000000
        /*00b4*/ 	.short	0x0010
        /*00b6*/ 	.short	0x0054
        /*00b8*/ 	.byte	0x00, 0xf0, 0x11, 0x00


	//----- nvinfo : EIATTR_KPARAM_INFO
	.align		4
.L_30:
        /*00bc*/ 	.byte	0x04, 0x17
        /*00be*/ 	.short	(.L_32 - .L_31)
.L_31:
        /*00c0*/ 	.word	0x00000000
        /*00c4*/ 	.short	0x000f
        /*00c6*/ 	.short	0x0050
        /*00c8*/ 	.byte	0x00, 0xf0, 0x11, 0x00


	//----- nvinfo : EIATTR_KPARAM_INFO
	.align		4
.L_32:
        /*00cc*/ 	.byte	0x04, 0x17
        /*00ce*/ 	.short	(.L_34 - .L_33)
.L_33:
        /*00d0*/ 	.word	0x00000000
        /*00d4*/ 	.short	0x000e
        /*00d6*/ 	.short	0x004c
        /*00d8*/ 	.byte	0x00, 0xf0, 0x11, 0x00


	//----- nvinfo : EIATTR_KPARAM_INFO
	.align		4
.L_34:
        /*00dc*/ 	.byte	0x04, 0x17
        /*00de*/ 	.short	(.L_36 - .L_35)
.L_35:
        /*00e0*/ 	.word	0x00000000
        /*00e4*/ 	.short	0x000d
        /*00e6*/ 	.short	0x0048
        /*00e8*/ 	.byte	0x00, 0xf0, 0x11, 0x00


	//----- nvinfo : EIATTR_KPARAM_INFO
	.align		4
.L_36:
        /*00ec*/ 	.byte	0x04, 0x17
        /*00ee*/ 	.short	(.L_38 - .L_37)
.L_37:
        /*00f0*/ 	.word	0x00000000
        /*00f4*/ 	.short	0x000c
        /*00f6*/ 	.short	0x0044
        /*00f8*/ 	.byte	0x00, 0xf0, 0x11, 0x00


	//----- nvinfo : EIATTR_KPARAM_INFO
	.align		4
.L_38:
        /*00fc*/ 	.byte	0x04, 0x17
        /*00fe*/ 	.short	(.L_40 - .L_39)
.L_39:
        /*0100*/ 	.word	0x00000000
        /*0104*/ 	.short	0x000b
        /*0106*/ 	.short	0x0040
        /*0108*/ 	.byte	0x00, 0xf0, 0x11, 0x00


	//----- nvinfo : EIATTR_KPARAM_INFO
	.align		4
.L_40:
        /*010c*/ 	.byte	0x04, 0x17
        /*010e*/ 	.short	(.L_42 - .L_41)
.L_41:
        /*0110*/ 	.word	0x00000000
        /*0114*/ 	.short	0x000a
        /*0116*/ 	.short	0x003c
        /*0118*/ 	.byte	0x00, 0xf0, 0x11, 0x00


	//----- nvinfo : EIATTR_KPARAM_INFO
	.align		4
.L_42:
        /*011c*/ 	.byte	0x04, 0x17
        /*011e*/ 	.short	(.L_44 - .L_43)
.L_43:
        /*0120*/ 	.word	0x00000000
        /*0124*/ 	.short	0x0009
        /*0126*/ 	.short	0x0038
        /*0128*/ 	.byte	0x00, 0xf0, 0x11, 0x00


	//----- nvinfo : EIATTR_KPARAM_INFO
	.align		4
.L_44:
        /*012c*/ 	.byte	0x04, 0x17
        /*012e*/ 	.short	(.L_46 - .L_45)
.L_45:
        /*0130*/ 	.word	0x00000000
        /*0134*/ 	.short	0x0008
        /*0136*/ 	.short	0x0034
        /*0138*/ 	.byte	0x00, 0xf0, 0x11, 0x00


	//----- nvinfo : EIATTR_KPARAM_INFO
	.align		4
.L_46:
        /*013c*/ 	.byte	0x04, 0x17
        /*013e*/ 	.short	(.L_48 - .L_47)
.L_47:
        /*0140*/ 	.word	0x00000000
        /*0144*/ 	.short	0x0007
        /*0146*/ 	.short	0x0030
        /*0148*/ 	.byte	0x00, 0xf0, 0x11, 0x00


	//----- nvinfo : EIATTR_KPARAM_INFO
	.align		4
.L_48:
        /*014c*/ 	.byte	0x04, 0x17
        /*014e*/ 	.short	(.L_50 - .L_49)
.L_49:
        /*0150*/ 	.word	0x00000000
        /*0154*/ 	.short	0x0006
        /*0156*/ 	.short	0x002c
        /*0158*/ 	.byte	0x00, 0xf0, 0x11, 0x00


	//----- nvinfo : EIATTR_KPARAM_INFO
	.align		4
.L_50:
        /*015c*/ 	.byte	0x04, 0x17
        /*015e*/ 	.short	(.L_52 - .L_51)
.L_51:
        /*0160*/ 	.word	0x00000000
        /*0164*/ 	.short	0x0005
        /*0166*/ 	.short	0x0028
        /*0168*/ 	.byte	0x00, 0xf0, 0x11, 0x00


	//----- nvinfo : EIATTR_KPARAM_INFO
	.align		4
.L_52:
        /*016c*/ 	.byte	0x04, 0x17
        /*016e*/ 	.short	(.L_54 - .L_53)
.L_53:
        /*0170*/ 	.word	0x00000000
        /*0174*/ 	.short	0x0004
        /*0176*/ 	.short	0x0020
        /*0178*/ 	.byte	0x00, 0xf4, 0x21, 0x00


	//----- nvinfo : EIATTR_KPARAM_INFO
	.align		4
.L_54:
        /*017c*/ 	.byte	0x04, 0x17
        /*017e*/ 	.short	(.L_56 - .L_55)
.L_55:
        /*0180*/ 	.word	0x00000000
        /*0184*/ 	.short	0x0003
        /*0186*/ 	.short	0x0018
        /*0188*/ 	.byte	0x00, 0xf4, 0x21, 0x00


	//----- nvinfo : EIATTR_KPARAM_INFO
	.align		4
.L_56:
        /*018c*/ 	.byte	0x04, 0x17
        /*018e*/ 	.short	(.L_58 - .L_57)
.L_57:
        /*0190*/ 	.word	0x00000000
        /*0194*/ 	.short	0x0002
        /*0196*/ 	.short	0x0010
        /*0198*/ 	.byte	0x00, 0xf4, 0x21, 0x00


	//----- nvinfo : EIATTR_KPARAM_INFO
	.align		4
.L_58:
        /*019c*/ 	.byte	0x04, 0x17
        /*019e*/ 	.short	(.L_60 - .L_59)
.L_59:
        /*01a0*/ 	.word	0x00000000
        /*01a4*/ 	.short	0x0001
        /*01a6*/ 	.short	0x0008
        /*01a8*/ 	.byte	0x00, 0xf4, 0x21, 0x00


	//----- nvinfo : EIATTR_KPARAM_INFO
	.align		4
.L_60:
        /*01ac*/ 	.byte	0x04, 0x17
        /*01ae*/ 	.short	(.L_62 - .L_61)
.L_61:
        /*01b0*/ 	.word	0x00000000
        /*01b4*/ 	.short	0x0000
        /*01b6*/ 	.short	0x0000
        /*01b8*/ 	.byte	0x00, 0xf4, 0x21, 0x00


	//----- nvinfo : EIATTR_MAXREG_COUNT
	.align		4
.L_62:
        /*01bc*/ 	.byte	0x03, 0x1b
        /*01be*/ 	.short	0x00ff


	//----- nvinfo : EIATTR_NUM_BARRIERS
	.align		4
        /*01c0*/ 	.byte	0x02, 0x4c
        /*01c2*/ 	.byte	0x01
	.zero		1


	//----- nvinfo : EIATTR_MERCURY_ISA_VERSION
	.align		4
        /*01c4*/ 	.byte	0x03, 0x5f
        /*01c6*/ 	.short	0x0000


	//----- nvinfo : EIATTR_COOP_GROUP_MASK_REGIDS
	.align		4
        /*01c8*/ 	.byte	0x04, 0x29
        /*01ca*/ 	.short	(.L_64 - .L_63)


	//   ....[0]....
.L_63:
        /*01cc*/ 	.word	0xffffffff


	//   ....[1]....
        /*01d0*/ 	.word	0xffffffff


	//   ....[2]....
        /*01d4*/ 	.word	0xffffffff


	//   ....[3]....
        /*01d8*/ 	.word	0xffffffff


	//   ....[4]....
        /*01dc*/ 	.word	0xffffffff


	//   ....[5]....
        /*01e0*/ 	.word	0xffffffff


	//   ....[6]....
        /*01e4*/ 	.word	0xffffffff


	//   ....[7]....
        /*01e8*/ 	.word	0xffffffff


	//   ....[8]....
        /*01ec*/ 	.word	0xffffffff


	//   ....[9]....
        /*01f0*/ 	.word	0xffffffff


	//   ....[10]....
        /*01f4*/ 	.word	0xffffffff


	//   ....[11]....
        /*01f8*/ 	.word	0xffffffff


	//   ....[12]....
        /*01fc*/ 	.word	0xffffffff


	//   ....[13]....
        /*0200*/ 	.word	0xffffffff


	//   ....[14]....
        /*0204*/ 	.word	0xffffffff


	//   ....[15]....
        /*0208*/ 	.word	0xffffffff


	//----- nvinfo : EIATTR_COOP_GROUP_INSTR_OFFSETS
	.align		4
.L_64:
        /*020c*/ 	.byte	0x04, 0x28
        /*020e*/ 	.short	(.L_66 - .L_65)


	//   ....[0]....
.L_65:
        /*0210*/ 	.word	0x00001150


	//   ....[1]....
        /*0214*/ 	.word	0x00001240


	//   ....[2]....
        /*0218*/ 	.word	0x000012b0


	//   ....[3]....
        /*021c*/ 	.word	0x00001350


	//   ....[4]....
        /*0220*/ 	.word	0x000015c0


	//   ....[5]....
        /*0224*/ 	.word	0x00001660


	//   ....[6]....
        /*0228*/ 	.word	0x000017b0


	//   ....[7]....
        /*022c*/ 	.word	0x000017c0


	//   ....[8]....
        /*0230*/ 	.word	0x000017f0


	//   ....[9]....
        /*0234*/ 	.word	0x00001800


	//   ....[10]....
        /*0238*/ 	.word	0x00001a70


	//   ....[11]....
        /*023c*/ 	.word	0x00001aa0


	//   ....[12]....
        /*0240*/ 	.word	0x00001ac0


	//   ....[13]....
        /*0244*/ 	.word	0x00001b00


	//   ....[14]....
        /*0248*/ 	.word	0x00001b50


	//   ....[15]....
        /*024c*/ 	.word	0x00001b80


	//----- nvinfo : EIATTR_EXIT_INSTR_OFFSETS
	.align		4
.L_66:
        /*0250*/ 	.byte	0x04, 0x1c
        /*0252*/ 	.short	(.L_68 - .L_67)


	//   ....[0]....
.L_67:
        /*0254*/ 	.word	0x00003130


	//----- nvinfo : EIATTR_REQNTID
	.align		4
.L_68:
        /*0258*/ 	.byte	0x04, 0x10
        /*025a*/ 	.short	(.L_70 - .L_69)
.L_69:
        /*025c*/ 	.word	0x00000100
        /*0260*/ 	.word	0x00000001
        /*0264*/ 	.word	0x00000001
.L_70:


//--------------------- .nv.callgraph             --------------------------
	.section	.nv.callgraph,"",@"SHT_CUDA_CALLGRAPH"
	.align	4
	.sectionentsize	8
	.align		4
        /*0000*/ 	.word	0x00000000
	.align		4
        /*0004*/ 	.word	0xffffffff
	.align		4
        /*0008*/ 	.word	0x00000000
	.align		4
        /*000c*/ 	.word	0xfffffffe
	.align		4
        /*0010*/ 	.word	0x00000000
	.align		4
        /*0014*/ 	.word	0xfffffffd
	.align		4
        /*0018*/ 	.word	0x00000000
	.align		4
        /*001c*/ 	.word	0xfffffffc


//--------------------- .nv.rel.action            --------------------------
	.section	.nv.rel.action,"",@"SHT_CUDA_RELOCINFO"
	.align	8
	.sectionentsize	8
        /*0000*/ 	.byte	0x73, 0x00, 0x00, 0x00, 0x00, 0x00, 0x00, 0x00, 0x00, 0x00, 0x00, 0x11, 0x25, 0x00, 0x05, 0x36


//--------------------- .nv.constant4             --------------------------
	.section	.nv.constant4,"a",@progbits
	.align	8
	.align		8
.nv.constant4:
        /*0000*/ 	.dword	_$_str


//--------------------- .nv.constant0.attn_fwd    --------------------------
	.section	.nv.constant0.attn_fwd,"a",@progbits
	.sectionflags	@""
	.align	4
.nv.constant0.attn_fwd:
	.zero		488


//--------------------- .text.attn_fwd            --------------------------
	.section	.text.attn_fwd,"ax",@progbits
	.sectioninfo	@"SHI_REGISTERS=79"
	.align	128
        .global         attn_fwd
        .type           attn_fwd,@function
        .size           attn_fwd,(.L_x_3 - attn_fwd)
        .other          attn_fwd,@"STO_CUDA_ENTRY STV_DEFAULT"
attn_fwd:
.text.attn_fwd:
[----:B------:R-:W-:Y:S02]  /*0000*/  MOV R1, c[0x0][0x28] ;  /* 0x00000a0000017a02 */ /* 0x000fe40000000f00 */
[----:B------:R-:W0:Y:S01]  /*0010*/  S2R R0, SR_TID.X ;  /* 0x0000000000007919 */ /* 0x000e220000002100 */
[----:B------:R-:W-:Y:S01]  /*0020*/  IMAD.MOV.U32 R13, RZ, RZ, c[0x0][0x198] ;  /* 0x00006600ff0d7624 */ /* 0x000fe200078e00ff */
[----:B------:R-:W-:Y:S02]  /*0030*/  ULDC.64 UR12, c[0x0][0x118] ;  /* 0x00004600000c7ab9 */ /* 0x000fe40000000a00 */
[----:B------:R-:W0:Y:S01]  /*0040*/  S2R R3, SR_CTAID.X ;  /* 0x0000000000037919 */ /* 0x000e220000002500 */
[C---:B------:R-:W-:Y:S01]  /*0050*/  IMAD R11, R13.reuse, 0x6, RZ ;  /* 0x000000060d0b7824 */ /* 0x040fe200078e02ff */
[C---:B------:R-:W-:Y:S01]  /*0060*/  SHF.L.U32 R5, R13.reuse, 0x1, RZ ;  /* 0x000000010d057819 */ /* 0x040fe200000006ff */
[C---:B------:R-:W-:Y:S01]  /*0070*/  IMAD R23, R13.reuse, 0xa, RZ ;  /* 0x0000000a0d177824 */ /* 0x040fe200078e02ff */
[----:B------:R-:W1:Y:S01]  /*0080*/  S2R R2, SR_CTAID.Y ;  /* 0x0000000000027919 */ /* 0x000e620000002600 */
[C---:B------:R-:W-:Y:S01]  /*0090*/  IMAD R25, R13.reuse, 0x14, RZ ;  /* 0x000000140d197824 */ /* 0x040fe200078e02ff */
[C---:B------:R-:W-:Y:S01]  /*00a0*/  SHF.L.U32 R19, R13.reuse, 0x3, RZ ;  /* 0x000000030d137819 */ /* 0x040fe200000006ff */
[----:B------:R-:W-:-:S02]  /*00b0*/  IMAD.SHL.U32 R7, R13, 0x4, RZ ;  /* 0x000000040d077824 */ /* 0x000fc400078e00ff */
[C---:B------:R-:W-:Y:S02]  /*00c0*/  IMAD R39, R13.reuse, 0xc, RZ ;  /* 0x0000000c0d277824 */ /* 0x040fe400078e02ff */
[C---:B------:R-:W-:Y:S02]  /*00d0*/  IMAD R43, R13.reuse, 0xe, RZ ;  /* 0x0000000e0d2b7824 */ /* 0x040fe400078e02ff */
[C---:B------:R-:W-:Y:S02]  /*00e0*/  IMAD R15, R13.reuse, 0x12, RZ ;  /* 0x000000120d0f7824 */ /* 0x040fe400078e02ff */
[C---:B------:R-:W-:Y:S02]  /*00f0*/  IMAD R9, R13.reuse, 0x5, RZ ;  /* 0x000000050d097824 */ /* 0x040fe400078e02ff */
[C---:B------:R-:W-:Y:S02]  /*0100*/  IMAD R29, R13.reuse, 0x16, RZ ;  /* 0x000000160d1d7824 */ /* 0x040fe400078e02ff */
[----:B------:R-:W-:-:S02]  /*0110*/  IMAD R47, R13, 0x18, RZ ;  /* 0x000000180d2f7824 */ /* 0x000fc400078e02ff */
[C---:B------:R-:W-:Y:S02]  /*0120*/  IMAD R17, R13.reuse, 0x7, RZ ;  /* 0x000000070d117824 */ /* 0x040fe400078e02ff */
[C---:B------:R-:W-:Y:S01]  /*0130*/  IMAD R21, R13.reuse, 0x9, RZ ;  /* 0x000000090d157824 */ /* 0x040fe200078e02ff */
[----:B0-----:R-:W-:Y:S01]  /*0140*/  PRMT R58, R0, 0x6540, R3 ;  /* 0x00006540003a7816 */ /* 0x001fe20000000003 */
[C---:B------:R-:W-:Y:S02]  /*0150*/  IMAD R49, R13.reuse, 0x1a, RZ ;  /* 0x0000001a0d317824 */ /* 0x040fe400078e02ff */
[----:B------:R-:W-:Y:S02]  /*0160*/  IMAD R51, R13, 0x1c, RZ ;  /* 0x0000001c0d337824 */ /* 0x000fe400078e02ff */
[----:B-1----:R-:W-:Y:S02]  /*0170*/  IMAD R3, R2, c[0x0][0x190], RZ ;  /* 0x0000640002037a24 */ /* 0x002fe400078e02ff */
[----:B------:R-:W-:-:S02]  /*0180*/  IMAD R4, R58, c[0x0][0x194], RZ ;  /* 0x000065003a047a24 */ /* 0x000fc400078e02ff */
[C---:B------:R-:W-:Y:S02]  /*0190*/  IMAD.SHL.U32 R26, R3.reuse, 0x2, RZ ;  /* 0x00000002031a7824 */ /* 0x040fe400078e00ff */
[----:B------:R-:W-:Y:S01]  /*01a0*/  IMAD.HI R3, R3, 0x2, RZ ;  /* 0x0000000203037827 */ /* 0x000fe200078e02ff */
[----:B------:R-:W-:-:S03]  /*01b0*/  SHF.L.U32 R27, R4, 0x1, RZ ;  /* 0x00000001041b7819 */ /* 0x000fc600000006ff */
[----:B------:R-:W-:Y:S01]  /*01c0*/  IMAD.HI R4, R4, 0x2, RZ ;  /* 0x0000000204047827 */ /* 0x000fe200078e02ff */
[----:B------:R-:W-:-:S03]  /*01d0*/  IADD3 R26, P0, P1, R27, c[0x0][0x160], R26 ;  /* 0x000058001b1a7a10 */ /* 0x000fc6000791e01a */
[C---:B------:R-:W-:Y:S01]  /*01e0*/  IMAD R37, R13.reuse, 0xb, RZ ;  /* 0x0000000b0d257824 */ /* 0x040fe200078e02ff */
[----:B------:R-:W-:Y:S01]  /*01f0*/  IADD3.X R27, R4, c[0x0][0x164], R3, P0, P1 ;  /* 0x00005900041b7a10 */ /* 0x000fe200007e2403 */
[C---:B------:R-:W-:Y:S01]  /*0200*/  IMAD R3, R13.reuse, 0x3, RZ ;  /* 0x000000030d037824 */ /* 0x040fe200078e02ff */
[CC--:B------:R-:W-:Y:S01]  /*0210*/  LEA R32, P4, R13.reuse, R26.reuse, 0x2 ;  /* 0x0000001a0d207211 */ /* 0x0c0fe200078810ff */
[----:B------:R-:W-:Y:S01]  /*0220*/  IMAD R41, R13, 0xd, RZ ;  /* 0x0000000d0d297824 */ /* 0x000fe200078e02ff */
[-C--:B------:R-:W-:Y:S01]  /*0230*/  IADD3 R30, P5, R11, R26.reuse, RZ ;  /* 0x0000001a0b1e7210 */ /* 0x080fe20007fbe0ff */
[C---:B------:R-:W-:Y:S01]  /*0240*/  IMAD R45, R13.reuse, 0xf, RZ ;  /* 0x0000000f0d2d7824 */ /* 0x040fe200078e02ff */
[CC--:B------:R-:W-:Y:S01]  /*0250*/  LEA R24, P6, R13.reuse, R26.reuse, 0x3 ;  /* 0x0000001a0d187211 */ /* 0x0c0fe200078c18ff */
[----:B------:R-:W-:Y:S01]  /*0260*/  IMAD R53, R13, 0x1e, RZ ;  /* 0x0000001e0d357824 */ /* 0x000fe200078e02ff */
[C---:B------:R-:W-:Y:S02]  /*0270*/  IADD3 R34, P3, R5.reuse, R26, RZ ;  /* 0x0000001a05227210 */ /* 0x040fe40007f7e0ff */
[----:B------:R-:W-:-:S02]  /*0280*/  LEA.HI.X.SX32 R33, R5, R27, 0x1, P4 ;  /* 0x0000001b05217211 */ /* 0x000fc400020f0eff */
[-C--:B------:R-:W-:Y:S02]  /*0290*/  IADD3 R6, P1, R25, R26.reuse, RZ ;  /* 0x0000001a19067210 */ /* 0x080fe40007f3e0ff */
[-C--:B------:R-:W-:Y:S01]  /*02a0*/  IADD3 R14, P4, R23, R26.reuse, RZ ;  /* 0x0000001a170e7210 */ /* 0x080fe20007f9e0ff */
[----:B------:R-:W2:Y:S01]  /*02b0*/  LDG.E.U16 R32, [R32.64] ;  /* 0x0000000c20207981 */ /* 0x000ea2000c1e1500 */
[-C--:B------:R-:W-:Y:S02]  /*02c0*/  LEA.HI.X.SX32 R31, R3, R27.reuse, 0x1, P5 ;  /* 0x0000001b031f7211 */ /* 0x080fe400028f0eff */
[-C--:B------:R-:W-:Y:S02]  /*02d0*/  LEA R28, P2, R13, R26.reuse, 0x4 ;  /* 0x0000001a0d1c7211 */ /* 0x080fe400078420ff */
[----:B------:R-:W-:Y:S01]  /*02e0*/  IADD3 R12, P5, R39, R26, RZ ;  /* 0x0000001a270c7210 */ /* 0x000fe20007fbe0ff */
[----:B------:R-:W3:Y:S01]  /*02f0*/  LDG.E.U16 R30, [R30.64] ;  /* 0x0000000c1e1e7981 */ /* 0x000ee2000c1e1500 */
[----:B------:R-:W-:-:S02]  /*0300*/  LEA.HI.X.SX32 R25, R7, R27, 0x1, P6 ;  /* 0x0000001b07197211 */ /* 0x000fc400030f0eff */
[-C--:B------:R-:W-:Y:S02]  /*0310*/  IADD3 R8, P0, R15, R26.reuse, RZ ;  /* 0x0000001a0f087210 */ /* 0x080fe40007f1e0ff */
[-C--:B------:R-:W-:Y:S01]  /*0320*/  IADD3 R10, P6, R43, R26.reuse, RZ ;  /* 0x0000001a2b0a7210 */ /* 0x080fe20007fde0ff */
[----:B------:R-:W4:Y:S01]  /*0330*/  LDG.E.U16 R24, [R24.64] ;  /* 0x0000000c18187981 */ /* 0x000f22000c1e1500 */
[-C--:B------:R-:W-:Y:S02]  /*0340*/  LEA.HI.X.SX32 R35, R13, R27.reuse, 0x1, P3 ;  /* 0x0000001b0d237211 */ /* 0x080fe400018f0eff */
[-C--:B------:R-:W-:Y:S02]  /*0350*/  IADD3 R4, P3, R29, R26.reuse, RZ ;  /* 0x0000001a1d047210 */ /* 0x080fe40007f7e0ff */
[----:B------:R-:W-:Y:S01]  /*0360*/  LEA.HI.X.SX32 R15, R9, R27, 0x1, P4 ;  /* 0x0000001b090f7211 */ /* 0x000fe200020f0eff */
[----:B------:R-:W5:Y:S01]  /*0370*/  LDG.E.U16 R34, [R34.64] ;  /* 0x0000000c22227981 */ /* 0x000f62000c1e1500 */
[----:B------:R-:W-:-:S02]  /*0380*/  IADD3 R18, P4, R47, R26, RZ ;  /* 0x0000001a2f127210 */ /* 0x000fc40007f9e0ff */
[-C--:B------:R-:W-:Y:S01]  /*0390*/  LEA.HI.X.SX32 R13, R11, R27.reuse, 0x1, P5 ;  /* 0x0000001b0b0d7211 */ /* 0x080fe200028f0eff */
[----:B------:R0:W2:Y:S01]  /*03a0*/  LDG.E.U16 R14, [R14.64] ;  /* 0x0000000c0e0e7981 */ /* 0x0000a2000c1e1500 */
[-C--:B------:R-:W-:Y:S02]  /*03b0*/  LEA.HI.X.SX32 R29, R19, R27.reuse, 0x1, P2 ;  /* 0x0000001b131d7211 */ /* 0x080fe400010f0eff */
[-C--:B------:R-:W-:Y:S01]  /*03c0*/  IADD3 R16, P5, R49, R26.reuse, RZ ;  /* 0x0000001a31107210 */ /* 0x080fe20007fbe0ff */
[----:B------:R1:W2:Y:S01]  /*03d0*/  LDG.E.U16 R12, [R12.64] ;  /* 0x0000000c0c0c7981 */ /* 0x0002a2000c1e1500 */
[-C--:B------:R-:W-:Y:S02]  /*03e0*/  LEA.HI.X.SX32 R11, R17, R27.reuse, 0x1, P6 ;  /* 0x0000001b110b7211 */ /* 0x080fe400030f0eff */
[----:B------:R-:W-:Y:S01]  /*03f0*/  LEA.HI.X.SX32 R9, R21, R27, 0x1, P0 ;  /* 0x0000001b15097211 */ /* 0x000fe200000f0eff */
[----:B------:R-:W2:Y:S01]  /*0400*/  LDG.E.U16 R28, [R28.64] ;  /* 0x0000000c1c1c7981 */ /* 0x000ea2000c1e1500 */
[----:B------:R-:W-:-:S02]  /*0410*/  IADD3 R20, P6, R51, R26, RZ ;  /* 0x0000001a33147210 */ /* 0x000fc40007fde0ff */
[-C--:B------:R-:W-:Y:S01]  /*0420*/  LEA.HI.X.SX32 R7, R23, R27.reuse, 0x1, P1 ;  /* 0x0000001b17077211 */ /* 0x080fe200008f0eff */
[----:B------:R0:W3:Y:S01]  /*0430*/  LDG.E.U16 R8, [R8.64] ;  /* 0x0000000c08087981 */ /* 0x0000e2000c1e1500 */
[-C--:B------:R-:W-:Y:S02]  /*0440*/  LEA.HI.X.SX32 R5, R37, R27.reuse, 0x1, P3 ;  /* 0x0000001b25057211 */ /* 0x080fe400018f0eff */
[----:B------:R-:W-:Y:S01]  /*0450*/  IADD3 R22, P2, R53, R26, RZ ;  /* 0x0000001a35167210 */ /* 0x000fe20007f5e0ff */
[----:B------:R0:W3:Y:S01]  /*0460*/  LDG.E.U16 R6, [R6.64] ;  /* 0x0000000c06067981 */ /* 0x0000e2000c1e1500 */
[-C--:B------:R-:W-:Y:S02]  /*0470*/  LEA.HI.X.SX32 R19, R39, R27.reuse, 0x1, P4 ;  /* 0x0000001b27137211 */ /* 0x080fe400020f0eff */
[-C--:B------:R-:W-:Y:S01]  /*0480*/  LEA.HI.X.SX32 R17, R41, R27.reuse, 0x1, P5 ;  /* 0x0000001b29117211 */ /* 0x080fe200028f0eff */
[----:B------:R-:W3:Y:S01]  /*0490*/  LDG.E.U16 R26, [R26.64] ;  /* 0x0000000c1a1a7981 */ /* 0x000ee2000c1e1500 */
[----:B------:R-:W-:-:S02]  /*04a0*/  LEA.HI.X.SX32 R21, R43, R27, 0x1, P6 ;  /* 0x0000001b2b157211 */ /* 0x000fc400030f0eff */
[----:B------:R-:W-:Y:S01]  /*04b0*/  LEA.HI.X.SX32 R23, R45, R27, 0x1, P2 ;  /* 0x0000001b2d177211 */ /* 0x000fe200010f0eff */
[----:B------:R0:W4:Y:S04]  /*04c0*/  LDG.E.U16 R4, [R4.64] ;  /* 0x0000000c04047981 */ /* 0x000128000c1e1500 */
[----:B------:R-:W4:Y:S04]  /*04d0*/  LDG.E.U16 R18, [R18.64] ;  /* 0x0000000c12127981 */ /* 0x000f28000c1e1500 */
[----:B------:R-:W4:Y:S04]  /*04e0*/  LDG.E.U16 R16, [R16.64] ;  /* 0x0000000c10107981 */ /* 0x000f28000c1e1500 */
[----:B------:R-:W4:Y:S04]  /*04f0*/  LDG.E.U16 R20, [R20.64] ;  /* 0x0000000c14147981 */ /* 0x000f28000c1e1500 */
[----:B------:R0:W4:Y:S04]  /*0500*/  LDG.E.U16 R10, [R10.64] ;  /* 0x0000000c0a0a7981 */ /* 0x000128000c1e1500 */
[----:B------:R-:W4:Y:S01]  /*0510*/  LDG.E.U16 R22, [R22.64] ;  /* 0x0000000c16167981 */ /* 0x000f22000c1e1500 */
[----:B------:R-:W1:Y:S01]  /*0520*/  S2UR UR4, SR_CTAID.X ;  /* 0x00000000000479c3 */ /* 0x000e620000002500 */
[----:B------:R-:W-:-:S05]  /*0530*/  LOP3.LUT R3, R0, 0xff, RZ, 0xc0, !PT ;  /* 0x000000ff00037812 */ /* 0x000fca00078ec0ff */
[----:B------:R-:W-:-:S05]  /*0540*/  IMAD.SHL.U32 R3, R3, 0x2, RZ ;  /* 0x0000000203037824 */ /* 0x000fca00078e00ff */
[C---:B0-----:R-:W-:Y:S02]  /*0550*/  LOP3.LUT R7, R3.reuse, 0x10, RZ, 0x3c, !PT ;  /* 0x0000001003077812 */ /* 0x041fe400078e3cff */
[C---:B------:R-:W-:Y:S02]  /*0560*/  LOP3.LUT R5, R3.reuse, 0x20, RZ, 0x3c, !PT ;  /* 0x0000002003057812 */ /* 0x040fe400078e3cff */
[C---:B------:R-:W-:Y:S02]  /*0570*/  LOP3.LUT R9, R3.reuse, 0x30, RZ, 0x3c, !PT ;  /* 0x0000003003097812 */ /* 0x040fe400078e3cff */
[C---:B------:R-:W-:Y:S02]  /*0580*/  LOP3.LUT R11, R3.reuse, 0x40, RZ, 0x3c, !PT ;  /* 0x00000040030b7812 */ /* 0x040fe400078e3cff */
[C---:B-1----:R-:W-:Y:S02]  /*0590*/  LOP3.LUT R13, R3.reuse, 0x50, RZ, 0x3c, !PT ;  /* 0x00000050030d7812 */ /* 0x042fe400078e3cff */
[----:B------:R-:W-:Y:S01]  /*05a0*/  LOP3.LUT R15, R3, 0x60, RZ, 0x3c, !PT ;  /* 0x00000060030f7812 */ /* 0x000fe200078e3cff */
[----:B------:R-:W-:-:S04]  /*05b0*/  USHF.L.U32 UR4, UR4, 0x8, URZ ;  /* 0x0000000804047899 */ /* 0x000fc8000800063f */
[----:B------:R-:W-:-:S04]  /*05c0*/  UIADD3 UR11, UR4, 0x100, URZ ;  /* 0x00000100040b7890 */ /* 0x000fc8000fffe03f */
[----:B------:R-:W-:-:S06]  /*05d0*/  UISETP.GE.AND UP0, UPT, UR11, 0x1, UPT ;  /* 0x000000010b00788c */ /* 0x000fcc000bf06270 */
[----:B------:R-:W-:Y:S02]  /*05e0*/  PLOP3.LUT P0, PT, PT, PT, UP0, 0x80, 0x0 ;  /* 0x000000000000781c */ /* 0x000fe40003f0f008 */
[C---:B------:R-:W-:Y:S01]  /*05f0*/  LOP3.LUT R57, R0.reuse, 0x3, RZ, 0xc0, !PT ;  /* 0x0000000300397812 */ /* 0x040fe200078ec0ff */
[----:B------:R-:W-:Y:S01]  /*0600*/  IMAD.MOV.U32 R40, RZ, RZ, -0x800000 ;  /* 0xff800000ff287424 */ /* 0x000fe200078e00ff */
[----:B------:R-:W-:Y:S01]  /*0610*/  MOV R53, 0x3f800000 ;  /* 0x3f80000000357802 */ /* 0x000fe20000000f00 */
[----:B------:R-:W-:Y:S01]  /*0620*/  IMAD.MOV.U32 R37, RZ, RZ, -0x800000 ;  /* 0xff800000ff257424 */ /* 0x000fe200078e00ff */
[----:B------:R-:W-:Y:S01]  /*0630*/  MOV R42, 0xff800000 ;  /* 0xff800000002a7802 */ /* 0x000fe20000000f00 */
[----:B------:R-:W-:Y:S01]  /*0640*/  IMAD.MOV.U32 R52, RZ, RZ, 0x3f800000 ;  /* 0x3f800000ff347424 */ /* 0x000fe200078e00ff */
[----:B------:R-:W-:Y:S01]  /*0650*/  MOV R39, 0xff800000 ;  /* 0xff80000000277802 */ /* 0x000fe20000000f00 */
[----:B------:R-:W-:Y:S01]  /*0660*/  IMAD.MOV.U32 R50, RZ, RZ, 0x3f800000 ;  /* 0x3f800000ff327424 */ /* 0x000fe200078e00ff */
[----:B------:R-:W-:Y:S01]  /*0670*/  MOV R51, 0x3f800000 ;  /* 0x3f80000000337802 */ /* 0x000fe20000000f00 */
[----:B------:R-:W-:Y:S01]  /*0680*/  IMAD.SHL.U32 R54, R57, 0x20, RZ ;  /* 0x0000002039367824 */ /* 0x000fe200078e00ff */
[----:B------:R-:W-:-:S02]  /*0690*/  LOP3.LUT R59, R0, 0xe0, RZ, 0xc0, !PT ;  /* 0x000000e0003b7812 */ /* 0x000fc400078ec0ff */
[C---:B------:R-:W-:Y:S02]  /*06a0*/  LOP3.LUT R56, R0.reuse, 0xf, RZ, 0xc0, !PT ;  /* 0x0000000f00387812 */ /* 0x040fe400078ec0ff */
[----:B------:R-:W-:Y:S01]  /*06b0*/  SHF.L.U32 R55, R0, 0x1, RZ ;  /* 0x0000000100377819 */ /* 0x000fe200000006ff */
[----:B--2---:R-:W-:Y:S04]  /*06c0*/  STS.U16 [R3+0x1000], R28 ;  /* 0x0010001c03007388 */ /* 0x004fe80000000400 */
[----:B---3--:R0:W-:Y:S04]  /*06d0*/  STS.U16 [R3], R26 ;  /* 0x0000001a03007388 */ /* 0x0081e80000000400 */
[----:B-----5:R-:W-:Y:S04]  /*06e0*/  STS.U16 [R7+0x200], R34 ;  /* 0x0002002207007388 */ /* 0x020fe80000000400 */
[----:B------:R-:W-:Y:S01]  /*06f0*/  STS.U16 [R7+0x1200], R8 ;  /* 0x0012000807007388 */ /* 0x000fe20000000400 */
[----:B0-----:R-:W-:-:S03]  /*0700*/  LOP3.LUT R3, R3, 0x70, RZ, 0x3c, !PT ;  /* 0x0000007003037812 */ /* 0x001fc600078e3cff */
[----:B------:R-:W-:Y:S04]  /*0710*/  STS.U16 [R5+0x400], R32 ;  /* 0x0004002005007388 */ /* 0x000fe80000000400 */
[----:B------:R-:W-:Y:S04]  /*0720*/  STS.U16 [R5+0x1400], R6 ;  /* 0x0014000605007388 */ /* 0x000fe80000000400 */
[----:B------:R-:W-:Y:S04]  /*0730*/  STS.U16 [R9+0x600], R30 ;  /* 0x0006001e09007388 */ /* 0x000fe80000000400 */
[----:B----4-:R-:W-:Y:S04]  /*0740*/  STS.U16 [R9+0x1600], R4 ;  /* 0x0016000409007388 */ /* 0x010fe80000000400 */
[----:B------:R-:W-:Y:S04]  /*0750*/  STS.U16 [R11+0x800], R24 ;  /* 0x000800180b007388 */ /* 0x000fe80000000400 */
[----:B------:R-:W-:Y:S04]  /*0760*/  STS.U16 [R11+0x1800], R18 ;  /* 0x001800120b007388 */ /* 0x000fe80000000400 */
[----:B------:R-:W-:Y:S04]  /*0770*/  STS.U16 [R13+0xa00], R14 ;  /* 0x000a000e0d007388 */ /* 0x000fe80000000400 */
[----:B------:R0:W-:Y:S04]  /*0780*/  STS.U16 [R13+0x1a00], R16 ;  /* 0x001a00100d007388 */ /* 0x0001e80000000400 */
[----:B------:R1:W-:Y:S04]  /*0790*/  STS.U16 [R15+0xc00], R12 ;  /* 0x000c000c0f007388 */ /* 0x0003e80000000400 */
[----:B------:R2:W-:Y:S04]  /*07a0*/  STS.U16 [R15+0x1c00], R20 ;  /* 0x001c00140f007388 */ /* 0x0005e80000000400 */
[----:B------:R-:W-:Y:S01]  /*07b0*/  STS.U16 [R3+0xe00], R10 ;  /* 0x000e000a03007388 */ /* 0x000fe20000000400 */
[----:B0-----:R-:W-:Y:S01]  /*07c0*/  CS2R R16, SRZ ;  /* 0x0000000000107805 */ /* 0x001fe2000001ff00 */
[----:B------:R-:W-:Y:S01]  /*07d0*/  CS2R R18, SRZ ;  /* 0x0000000000127805 */ /* 0x000fe2000001ff00 */
[----:B-1----:R-:W-:Y:S01]  /*07e0*/  CS2R R12, SRZ ;  /* 0x00000000000c7805 */ /* 0x002fe2000001ff00 */
[----:B------:R0:W-:Y:S01]  /*07f0*/  STS.U16 [R3+0x1e00], R22 ;  /* 0x001e001603007388 */ /* 0x0001e20000000400 */
[----:B------:R-:W-:Y:S01]  /*0800*/  CS2R R32, SRZ ;  /* 0x0000000000207805 */ /* 0x000fe2000001ff00 */
[----:B--2---:R-:W-:Y:S01]  /*0810*/  CS2R R14, SRZ ;  /* 0x00000000000e7805 */ /* 0x004fe2000001ff00 */
[----:B------:R-:W-:Y:S01]  /*0820*/  CS2R R20, SRZ ;  /* 0x0000000000147805 */ /* 0x000fe2000001ff00 */
[----:B------:R-:W-:Y:S01]  /*0830*/  CS2R R34, SRZ ;  /* 0x0000000000227805 */ /* 0x000fe2000001ff00 */
[----:B0-----:R-:W-:Y:S01]  /*0840*/  CS2R R22, SRZ ;  /* 0x0000000000167805 */ /* 0x001fe2000001ff00 */
[----:B------:R-:W-:Y:S05]  /*0850*/  @!P0 BRA `(.L_x_0) ;  /* 0x0000148000008947 */ /* 0x000fea0003800000 */
[----:B------:R-:W-:Y:S01]  /*0860*/  IMAD R3, R2, c[0x0][0x1a0], RZ ;  /* 0x0000680002037a24 */ /* 0x000fe200078e02ff */
[--C-:B------:R-:W-:Y:S01]  /*0870*/  SHF.R.U32.HI R10, RZ, 0x2, R0.reuse ;  /* 0x00000002ff0a7819 */ /* 0x100fe20000011600 */
[----:B------:R-:W-:Y:S01]  /*0880*/  IMAD R6, R56, c[0x0][0x1a8], RZ ;  /* 0x00006a0038067a24 */ /* 0x000fe200078e02ff */
[----:B------:R-:W-:Y:S01]  /*0890*/  SHF.R.U32.HI R49, RZ, 0x1, R59 ;  /* 0x00000001ff317819 */ /* 0x000fe2000001163b */
[----:B------:R-:W-:Y:S01]  /*08a0*/  IMAD R4, R2, c[0x0][0x1b0], RZ ;  /* 0x00006c0002047a24 */ /* 0x000fe200078e02ff */
[C---:B------:R-:W-:Y:S01]  /*08b0*/  SHF.L.U32 R5, R3.reuse, 0x1, RZ ;  /* 0x0000000103057819 */ /* 0x040fe200000006ff */
[----:B------:R-:W-:Y:S01]  /*08c0*/  IMAD.SHL.U32 R8, R6, 0x2, RZ ;  /* 0x0000000206087824 */ /* 0x000fe200078e00ff */
[----:B------:R-:W-:Y:S01]  /*08d0*/  SGXT.U32 R10, R10, 0x3 ;  /* 0x000000030a0a781a */ /* 0x000fe20000000000 */
[----:B------:R-:W-:Y:S01]  /*08e0*/  IMAD R9, R56, c[0x0][0x1b4], RZ ;  /* 0x00006d0038097a24 */ /* 0x000fe200078e02ff */
[----:B------:R-:W-:Y:S01]  /*08f0*/  SHF.L.U32 R7, R4, 0x1, RZ ;  /* 0x0000000104077819 */ /* 0x000fe200000006ff */
[----:B------:R-:W-:Y:S01]  /*0900*/  IMAD.HI R3, R3, 0x2, RZ ;  /* 0x0000000203037827 */ /* 0x000fe200078e02ff */
[----:B------:R-:W-:Y:S01]  /*0910*/  IADD3 R14, P0, P1, R8, c[0x0][0x168], R5 ;  /* 0x00005a00080e7a10 */ /* 0x000fe2000791e005 */
[----:B------:R-:W-:Y:S01]  /*0920*/  CS2R R16, SRZ ;  /* 0x0000000000107805 */ /* 0x000fe2000001ff00 */
[----:B------:R-:W-:Y:S01]  /*0930*/  SHF.R.U32.HI R5, RZ, 0x4, R0 ;  /* 0x00000004ff057819 */ /* 0x000fe20000011600 */
[----:B------:R-:W-:Y:S01]  /*0940*/  IMAD.SHL.U32 R8, R9, 0x2, RZ ;  /* 0x0000000209087824 */ /* 0x000fe200078e00ff */
[----:B------:R-:W-:Y:S01]  /*0950*/  LOP3.LUT R49, R49, UR4, R10, 0xfe, !PT ;  /* 0x0000000431317c12 */ /* 0x000fe2000f8efe0a */
[----:B------:R-:W-:Y:S01]  /*0960*/  IMAD.HI R6, R6, 0x2, RZ ;  /* 0x0000000206067827 */ /* 0x000fe200078e02ff */
[----:B------:R-:W-:Y:S01]  /*0970*/  SGXT.U32 R5, R5, 0x4 ;  /* 0x000000040505781a */ /* 0x000fe20000000000 */
[----:B------:R-:W-:Y:S01]  /*0980*/  CS2R R18, SRZ ;  /* 0x0000000000127805 */ /* 0x000fe2000001ff00 */
[----:B------:R-:W-:Y:S01]  /*0990*/  IADD3 R12, P2, P3, R8, c[0x0][0x170], R7 ;  /* 0x00005c00080c7a10 */ /* 0x000fe20007b5e007 */
[----:B------:R-:W-:Y:S01]  /*09a0*/  IMAD.HI R8, R4, 0x2, RZ ;  /* 0x0000000204087827 */ /* 0x000fe200078e02ff */
[----:B------:R-:W-:Y:S01]  /*09b0*/  IADD3.X R6, R6, c[0x0][0x16c], R3, P0, P1 ;  /* 0x00005b0006067a10 */ /* 0x000fe200007e2403 */
[----:B------:R-:W-:Y:S01]  /*09c0*/  CS2R R20, SRZ ;  /* 0x0000000000147805 */ /* 0x000fe2000001ff00 */
[----:B------:R-:W-:Y:S01]  /*09d0*/  LOP3.LUT R10, R0, 0x7, RZ, 0xc0, !PT ;  /* 0x00000007000a7812 */ /* 0x000fe200078ec0ff */
[----:B------:R-:W-:Y:S01]  /*09e0*/  IMAD R7, R5, c[0x0][0x1a4], RZ ;  /* 0x0000690005077a24 */ /* 0x000fe200078e02ff */
[----:B------:R-:W-:Y:S01]  /*09f0*/  SHF.R.S32.HI R11, RZ, 0x2, R0 ;  /* 0x00000002ff0b7819 */ /* 0x000fe20000011400 */
[----:B------:R-:W-:Y:S01]  /*0a00*/  IMAD.HI R9, R9, 0x2, RZ ;  /* 0x0000000209097827 */ /* 0x000fe200078e02ff */
[----:B------:R-:W-:Y:S01]  /*0a10*/  MOV R67, 0xff800000 ;  /* 0xff80000000437802 */ /* 0x000fe20000000f00 */
[----:B------:R-:W-:Y:S01]  /*0a20*/  CS2R R22, SRZ ;  /* 0x0000000000167805 */ /* 0x000fe2000001ff00 */
[----:B------:R-:W-:Y:S01]  /*0a30*/  LEA R4, P0, R7, R14, 0x1 ;  /* 0x0000000e07047211 */ /* 0x000fe200078008ff */
[----:B------:R-:W-:Y:S01]  /*0a40*/  IMAD R3, R5, c[0x0][0x1b8], RZ ;  /* 0x00006e0005037a24 */ /* 0x000fe200078e02ff */
[----:B------:R-:W-:Y:S01]  /*0a50*/  IADD3.X R14, R9, c[0x0][0x174], R8, P2, P3 ;  /* 0x00005d00090e7a10 */ /* 0x000fe200017e6408 */
[----:B------:R-:W-:Y:S01]  /*0a60*/  IMAD.MOV.U32 R52, RZ, RZ, 0x3f800000 ;  /* 0x3f800000ff347424 */ /* 0x000fe200078e00ff */
[----:B------:R-:W-:Y:S01]  /*0a70*/  LEA.HI.X.SX32 R5, R7, R6, 0x1, P0 ;  /* 0x0000000607057211 */ /* 0x000fe200000f0eff */
[----:B------:R-:W-:Y:S01]  /*0a80*/  IMAD.MOV.U32 R63, RZ, RZ, -0x800000 ;  /* 0xff800000ff3f7424 */ /* 0x000fe200078e00ff */
[----:B------:R-:W-:Y:S01]  /*0a90*/  SHF.L.U32 R7, R10, 0x4, RZ ;  /* 0x000000040a077819 */ /* 0x000fe200000006ff */
[----:B------:R-:W-:Y:S01]  /*0aa0*/  CS2R R32, SRZ ;  /* 0x0000000000207805 */ /* 0x000fe2000001ff00 */
[----:B------:R-:W-:Y:S01]  /*0ab0*/  LEA R6, P0, R3, R12, 0x1 ;  /* 0x0000000c03067211 */ /* 0x000fe200078008ff */
[----:B------:R-:W-:Y:S01]  /*0ac0*/  CS2R R34, SRZ ;  /* 0x0000000000227805 */ /* 0x000fe2000001ff00 */
[----:B------:R-:W-:Y:S01]  /*0ad0*/  LOP3.LUT R9, R0, 0x10, RZ, 0xc0, !PT ;  /* 0x0000001000097812 */ /* 0x000fe200078ec0ff */
[----:B------:R-:W-:Y:S01]  /*0ae0*/  UMOV UR6, URZ ;  /* 0x0000003f00067c82 */ /* 0x000fe20008000000 */
[----:B------:R-:W-:Y:S01]  /*0af0*/  LOP3.LUT R8, R7, 0xe0, R0, 0x78, !PT ;  /* 0x000000e007087812 */ /* 0x000fe200078e7800 */
[----:B------:R-:W-:Y:S01]  /*0b00*/  UMOV UR7, URZ ;  /* 0x0000003f00077c82 */ /* 0x000fe20008000000 */
[----:B------:R-:W-:Y:S01]  /*0b10*/  LEA.HI.X.SX32 R7, R3, R14, 0x1, P0 ;  /* 0x0000000e03077211 */ /* 0x000fe200000f0eff */
[----:B------:R-:W-:Y:S01]  /*0b20*/  IMAD R3, R10, 0x2, R9 ;  /* 0x000000020a037824 */ /* 0x000fe200078e0209 */
[----:B------:R-:W-:Y:S01]  /*0b30*/  SGXT R11, R11, 0x1 ;  /* 0x000000010b0b781a */ /* 0x000fe20000000200 */
[----:B------:R-:W-:Y:S01]  /*0b40*/  CS2R R14, SRZ ;  /* 0x00000000000e7805 */ /* 0x000fe2000001ff00 */
[----:B------:R-:W-:Y:S01]  /*0b50*/  LOP3.LUT R8, R8, 0x10, R55, 0x78, !PT ;  /* 0x0000001008087812 */ /* 0x000fe200078e7837 */
[----:B------:R-:W-:Y:S01]  /*0b60*/  UMOV UR4, URZ ;  /* 0x0000003f00047c82 */ /* 0x000fe20008000000 */
[----:B------:R-:W-:Y:S01]  /*0b70*/  LOP3.LUT R12, R11, 0x90, RZ, 0xc0, !PT ;  /* 0x000000900b0c7812 */ /* 0x000fe200078ec0ff */
[----:B------:R-:W-:Y:S01]  /*0b80*/  UMOV UR5, URZ ;  /* 0x0000003f00057c82 */ /* 0x000fe20008000000 */
[----:B------:R-:W-:-:S02]  /*0b90*/  LEA R8, R3, R8, 0x8 ;  /* 0x0000000803087211 */ /* 0x000fc400078e40ff */
[----:B------:R-:W-:Y:S02]  /*0ba0*/  SHF.R.S32.HI R3, RZ, 0x6, R0 ;  /* 0x00000006ff037819 */ /* 0x000fe40000011400 */
[----:B------:R-:W-:Y:S02]  /*0bb0*/  LEA R10, R9, R54, 0x4 ;  /* 0x00000036090a7211 */ /* 0x000fe400078e20ff */
[----:B------:R-:W-:Y:S02]  /*0bc0*/  LOP3.LUT R9, R12, 0x10, R55, 0x78, !PT ;  /* 0x000000100c097812 */ /* 0x000fe400078e7837 */
[----:B------:R-:W-:Y:S01]  /*0bd0*/  SGXT R3, R3, 0x1 ;  /* 0x000000010303781a */ /* 0x000fe20000000200 */
[----:B------:R-:W-:Y:S01]  /*0be0*/  CS2R R12, SRZ ;  /* 0x00000000000c7805 */ /* 0x000fe2000001ff00 */
[----:B------:R-:W-:Y:S01]  /*0bf0*/  MOV R53, 0x3f800000 ;  /* 0x3f80000000357802 */ /* 0x000fe20000000f00 */
[----:B------:R-:W-:Y:S01]  /*0c00*/  IMAD.IADD R9, R9, 0x1, R10 ;  /* 0x0000000109097824 */ /* 0x000fe200078e020a */
[----:B------:R-:W-:-:S02]  /*0c10*/  LOP3.LUT R10, R3, 0x90, RZ, 0xc0, !PT ;  /* 0x00000090030a7812 */ /* 0x000fc400078ec0ff */
[----:B------:R-:W-:Y:S02]  /*0c20*/  MOV R51, 0x3f800000 ;  /* 0x3f80000000337802 */ /* 0x000fe40000000f00 */
[----:B------:R-:W-:Y:S02]  /*0c30*/  MOV R50, 0x3f800000 ;  /* 0x3f80000000327802 */ /* 0x000fe40000000f00 */
[----:B------:R-:W-:Y:S02]  /*0c40*/  MOV R61, 0xff800000 ;  /* 0xff800000003d7802 */ /* 0x000fe40000000f00 */
[----:B------:R-:W-:Y:S02]  /*0c50*/  MOV R60, 0xff800000 ;  /* 0xff800000003c7802 */ /* 0x000fe40000000f00 */
[----:B------:R-:W-:Y:S02]  /*0c60*/  LOP3.LUT R10, R10, 0x17e, R55, 0x78, !PT ;  /* 0x0000017e0a0a7812 */ /* 0x000fe400078e7837 */
[----:B------:R-:W-:-:S02]  /*0c70*/  LOP3.LUT R11, R49, 0x88, RZ, 0xfc, !PT ;  /* 0x00000088310b7812 */ /* 0x000fc400078efcff */
[C---:B------:R-:W-:Y:S02]  /*0c80*/  LOP3.LUT R48, R49.reuse, 0x80, RZ, 0xfc, !PT ;  /* 0x0000008031307812 */ /* 0x040fe400078efcff */
[----:B------:R-:W-:Y:S02]  /*0c90*/  LOP3.LUT R3, R49, 0x8, RZ, 0xfc, !PT ;  /* 0x0000000831037812 */ /* 0x000fe400078efcff */
.L_x_1:
[----:B------:R-:W-:Y:S01]  /*0ca0*/  IMAD.U32 R29, RZ, RZ, UR4 ;  /* 0x00000004ff1d7e24 */ /* 0x000fe2000f8e00ff */
[----:B------:R-:W-:-:S04]  /*0cb0*/  MOV R24, UR4 ;  /* 0x0000000400187c02 */ /* 0x000fc80008000f00 */
[----:B------:R-:W-:-:S04]  /*0cc0*/  LEA R28, P0, R29, R4, 0x1 ;  /* 0x000000041d1c7211 */ /* 0x000fc800078008ff */
[----:B------:R-:W-:-:S05]  /*0cd0*/  LEA.HI.X.SX32 R29, R24, R5, 0x1, P0 ;  /* 0x00000005181d7211 */ /* 0x000fca00000f0eff */
[----:B------:R-:W2:Y:S01]  /*0ce0*/  LDG.E.U16 R69, [R28.64] ;  /* 0x0000000c1c457981 */ /* 0x000ea2000c1e1500 */
[----:B------:R-:W-:Y:S01]  /*0cf0*/  MOV R65, UR5 ;  /* 0x0000000500417c02 */ /* 0x000fe20008000f00 */
[----:B------:R-:W-:Y:S02]  /*0d00*/  IMAD.U32 R24, RZ, RZ, UR5 ;  /* 0x00000005ff187e24 */ /* 0x000fe4000f8e00ff */
[----:B------:R-:W-:Y:S01]  /*0d10*/  BAR.SYNC.DEFER_BLOCKING 0x0 ;  /* 0x0000000000007b1d */ /* 0x000fe20000010000 */
[----:B------:R-:W-:-:S04]  /*0d20*/  LEA R64, P0, R65, R6, 0x1 ;  /* 0x0000000641407211 */ /* 0x000fc800078008ff */
[----:B------:R-:W-:Y:S02]  /*0d30*/  LEA.HI.X.SX32 R65, R24, R7, 0x1, P0 ;  /* 0x0000000718417211 */ /* 0x000fe400000f0eff */
[----:B------:R-:W-:-:S04]  /*0d40*/  LEA R62, P1, R57, UR6, 0x1 ;  /* 0x00000006393e7c11 */ /* 0x000fc8000f8208ff */
[----:B------:R-:W-:Y:S01]  /*0d50*/  ISETP.GT.U32.AND P2, PT, R62, R49, PT ;  /* 0x000000313e00720c */ /* 0x000fe20003f44070 */
[----:B--2---:R-:W-:Y:S04]  /*0d60*/  STS.U16 [R10+0x2000], R69 ;  /* 0x002000450a007388 */ /* 0x004fe80000000400 */
[----:B------:R-:W-:Y:S06]  /*0d70*/  BAR.SYNC.DEFER_BLOCKING 0x0 ;  /* 0x0000000000007b1d */ /* 0x000fec0000010000 */
[----:B------:R0:W2:Y:S01]  /*0d80*/  LDG.E.U16 R65, [R64.64] ;  /* 0x0000000c40417981 */ /* 0x0000a2000c1e1500 */
[----:B------:R-:W-:-:S02]  /*0d90*/  UIADD3 UR6, UP0, UR6, 0x10, URZ ;  /* 0x0000001006067890 */ /* 0x000fc4000ff1e03f */
[----:B------:R-:W-:Y:S01]  /*0da0*/  UMOV UR8, 0x10 ;  /* 0x0000001000087882 */ /* 0x000fe20000000000 */
[----:B------:R-:W-:Y:S01]  /*0db0*/  LDSM.16.MT88.4 R24, [R8] ;  /* 0x000000000818783b */ /* 0x000fe20000004200 */
[----:B------:R-:W-:Y:S02]  /*0dc0*/  ULDC UR9, c[0x0][0x1b4] ;  /* 0x00006d0000097ab9 */ /* 0x000fe40000000800 */
[----:B------:R-:W-:Y:S01]  /*0dd0*/  ULDC UR10, c[0x0][0x1a4] ;  /* 0x00006900000a7ab9 */ /* 0x000fe20000000800 */
[----:B------:R-:W1:Y:S01]  /*0de0*/  LDSM.16.M88.4 R40, [R9+0x2000] ;  /* 0x002000000928783b */ /* 0x000e620000000200 */
[----:B------:R-:W-:Y:S02]  /*0df0*/  UIMAD UR5, UR8, UR9, UR5 ;  /* 0x00000009080572a4 */ /* 0x000fe4000f8e0205 */
[----:B------:R-:W-:Y:S01]  /*0e00*/  UIMAD UR4, UR8, UR10, UR4 ;  /* 0x0000000a080472a4 */ /* 0x000fe2000f8e0204 */
[----:B------:R-:W3:Y:S04]  /*0e10*/  LDSM.16.MT88.4 R44, [R8+0x100] ;  /* 0x00010000082c783b */ /* 0x000ee80000004200 */
[----:B------:R-:W-:Y:S01]  /*0e20*/  BAR.SYNC.DEFER_BLOCKING 0x0 ;  /* 0x0000000000007b1d */ /* 0x000fe20000010000 */
[C---:B-1----:R-:W-:Y:S08]  /*0e30*/  HMMA.16816.F32.BF16 R28, R24.reuse, R40, RZ ;  /* 0x00000028181c723c */ /* 0x042ff000000418ff */
[----:B------:R-:W-:Y:S08]  /*0e40*/  HMMA.16816.F32.BF16 R24, R24, R42, RZ ;  /* 0x0000002a1818723c */ /* 0x000ff000000418ff */
[C---:B---3--:R-:W-:Y:S07]  /*0e50*/  HMMA.16816.F32.BF16 R36, R44.reuse, R40, RZ ;  /* 0x000000282c24723c */ /* 0x048fee00000418ff */
[----:B------:R-:W-:Y:S01]  /*0e60*/  IADD3 R40, P5, R62, 0x8, RZ ;  /* 0x000000083e287810 */ /* 0x000fe20007fbe0ff */
[----:B------:R-:W-:Y:S01]  /*0e70*/  HMMA.16816.F32.BF16 R44, R44, R42, RZ ;  /* 0x0000002a2c2c723c */ /* 0x000fe200000418ff */
[----:B------:R-:W-:-:S02]  /*0e80*/  FMUL R28, R28, c[0x0][0x188] ;  /* 0x000062001c1c7a20 */ /* 0x000fc40000400000 */
[----:B------:R-:W-:Y:S01]  /*0e90*/  ISETP.GT.U32.AND P0, PT, R40, R49, PT ;  /* 0x000000312800720c */ /* 0x000fe20003f04070 */
[----:B------:R-:W-:Y:S01]  /*0ea0*/  FMUL R30, R30, c[0x0][0x188] ;  /* 0x000062001e1e7a20 */ /* 0x000fe20000400000 */
[C---:B------:R-:W-:Y:S02]  /*0eb0*/  ISETP.GT.U32.AND P3, PT, R40.reuse, R48, PT ;  /* 0x000000302800720c */ /* 0x040fe40003f64070 */
[----:B------:R-:W-:Y:S01]  /*0ec0*/  ISETP.GT.U32.AND P4, PT, R40, R11, PT ;  /* 0x0000000b2800720c */ /* 0x000fe20003f84070 */
[----:B------:R-:W-:Y:S01]  /*0ed0*/  FMUL R24, R24, c[0x0][0x188] ;  /* 0x0000620018187a20 */ /* 0x000fe20000400000 */
[----:B------:R-:W-:Y:S01]  /*0ee0*/  IADD3.X R40, RZ, UR7, RZ, P1, !PT ;  /* 0x00000007ff287c10 */ /* 0x000fe20008ffe4ff */
[----:B------:R-:W-:Y:S01]  /*0ef0*/  FMUL R26, R26, c[0x0][0x188] ;  /* 0x000062001a1a7a20 */ /* 0x000fe20000400000 */
[----:B------:R-:W-:Y:S01]  /*0f00*/  ISETP.GE.U32.AND P1, PT, R62, R3, PT ;  /* 0x000000033e00720c */ /* 0x000fe20003f26070 */
[----:B------:R-:W-:Y:S01]  /*0f10*/  FMUL R71, R25, c[0x0][0x188] ;  /* 0x0000620019477a20 */ /* 0x000fe20000400000 */
[----:B------:R-:W-:Y:S01]  /*0f20*/  IADD3.X R42, RZ, R40, RZ, P5, !PT ;  /* 0x00000028ff2a7210 */ /* 0x000fe20002ffe4ff */
[----:B------:R-:W-:Y:S01]  /*0f30*/  FMUL R27, R27, c[0x0][0x188] ;  /* 0x000062001b1b7a20 */ /* 0x000fe20000400000 */
[----:B------:R-:W-:Y:S01]  /*0f40*/  ISETP.GT.U32.AND.EX P2, PT, R40, RZ, PT, P2 ;  /* 0x000000ff2800720c */ /* 0x000fe20003f44120 */
[----:B------:R-:W-:Y:S01]  /*0f50*/  FMUL R36, R36, c[0x0][0x188] ;  /* 0x0000620024247a20 */ /* 0x000fe20000400000 */
[----:B------:R-:W-:Y:S01]  /*0f60*/  ISETP.GT.U32.AND.EX P6, PT, R42, RZ, PT, P0 ;  /* 0x000000ff2a00720c */ /* 0x000fe20003fc4100 */
[----:B------:R-:W-:Y:S01]  /*0f70*/  FMUL R39, R39, c[0x0][0x188] ;  /* 0x0000620027277a20 */ /* 0x000fe20000400000 */
[----:B------:R-:W-:Y:S01]  /*0f80*/  ISETP.GE.U32.AND P5, PT, R62, R49, PT ;  /* 0x000000313e00720c */ /* 0x000fe20003fa6070 */
[----:B------:R-:W-:Y:S01]  /*0f90*/  UIADD3.X UR7, URZ, UR7, URZ, UP0, !UPT ;  /* 0x000000073f077290 */ /* 0x000fe200087fe43f */
[----:B------:R-:W-:Y:S01]  /*0fa0*/  FSEL R43, R24, -INF , !P6 ;  /* 0xff800000182b7808 */ /* 0x000fe20007000000 */
[----:B------:R-:W-:Y:S01]  /*0fb0*/  UISETP.GE.U32.AND UP0, UPT, UR6, UR11, UPT ;  /* 0x0000000b0600728c */ /* 0x000fe2000bf06070 */
[----:B------:R-:W-:Y:S01]  /*0fc0*/  FSEL R69, R28, -INF , !P2 ;  /* 0xff8000001c457808 */ /* 0x000fe20005000000 */
[----:B------:R-:W-:Y:S01]  /*0fd0*/  FMUL R47, R47, c[0x0][0x188] ;  /* 0x000062002f2f7a20 */ /* 0x000fe20000400000 */
[----:B------:R-:W-:Y:S01]  /*0fe0*/  FSEL R41, R26, -INF , !P2 ;  /* 0xff8000001a297808 */ /* 0x000fe20005000000 */
[----:B------:R-:W-:Y:S01]  /*0ff0*/  FMUL R26, R29, c[0x0][0x188] ;  /* 0x000062001d1a7a20 */ /* 0x000fe20000400000 */
[----:B------:R-:W-:Y:S01]  /*1000*/  IADD3 R24, P2, R62, 0x9, RZ ;  /* 0x000000093e187810 */ /* 0x000fe20007f5e0ff */
[----:B------:R-:W-:Y:S01]  /*1010*/  UISETP.GE.U32.AND.EX UP0, UPT, UR7, URZ, UPT, UP0 ;  /* 0x0000003f0700728c */ /* 0x000fe2000bf06100 */
[----:B------:R-:W-:-:S02]  /*1020*/  ISETP.GE.U32.AND.EX P5, PT, R40, RZ, PT, P5 ;  /* 0x000000ff2800720c */ /* 0x000fc40003fa6150 */
[----:B------:R-:W-:Y:S01]  /*1030*/  ISETP.GT.U32.AND P0, PT, R62, R3, PT ;  /* 0x000000033e00720c */ /* 0x000fe20003f04070 */
[----:B------:R-:W-:Y:S01]  /*1040*/  IMAD.X R68, RZ, RZ, R40, P2 ;  /* 0x000000ffff447224 */ /* 0x000fe200010e0628 */
[----:B------:R-:W-:Y:S02]  /*1050*/  ISETP.GT.U32.AND P2, PT, R24, R49, PT ;  /* 0x000000311800720c */ /* 0x000fe40003f44070 */
[----:B------:R-:W-:Y:S02]  /*1060*/  FSEL R26, R26, -INF , !P5 ;  /* 0xff8000001a1a7808 */ /* 0x000fe40006800000 */
[----:B------:R-:W-:Y:S02]  /*1070*/  ISETP.GT.U32.AND.EX P2, PT, R68, RZ, PT, P2 ;  /* 0x000000ff4400720c */ /* 0x000fe40003f44120 */
[----:B------:R-:W-:Y:S02]  /*1080*/  FMNMX R28, R69, R26, !PT ;  /* 0x0000001a451c7209 */ /* 0x000fe40007800000 */
[----:B------:R-:W-:-:S02]  /*1090*/  ISETP.GT.U32.AND.EX P0, PT, R40, RZ, PT, P0 ;  /* 0x000000ff2800720c */ /* 0x000fc40003f04100 */
[----:B------:R-:W-:Y:S02]  /*10a0*/  FSEL R71, R71, -INF , !P2 ;  /* 0xff80000047477808 */ /* 0x000fe40005000000 */
[----:B------:R-:W-:Y:S02]  /*10b0*/  FMNMX R28, R43, R28, !PT ;  /* 0x0000001c2b1c7209 */ /* 0x000fe40007800000 */
[----:B------:R-:W-:Y:S02]  /*10c0*/  FSEL R25, R30, -INF , !P0 ;  /* 0xff8000001e197808 */ /* 0x000fe40004000000 */
[CC--:B------:R-:W-:Y:S02]  /*10d0*/  ISETP.GT.U32.AND P6, PT, R62.reuse, R48.reuse, PT ;  /* 0x000000303e00720c */ /* 0x0c0fe40003fc4070 */
[C---:B------:R-:W-:Y:S02]  /*10e0*/  ISETP.GE.U32.AND P5, PT, R62.reuse, R48, PT ;  /* 0x000000303e00720c */ /* 0x040fe40003fa6070 */
[----:B------:R-:W-:-:S02]  /*10f0*/  ISETP.GT.U32.AND P0, PT, R62, R11, PT ;  /* 0x0000000b3e00720c */ /* 0x000fc40003f04070 */
[----:B------:R-:W-:Y:S02]  /*1100*/  ISETP.GE.U32.AND P2, PT, R62, R11, PT ;  /* 0x0000000b3e00720c */ /* 0x000fe40003f46070 */
[----:B------:R-:W-:Y:S01]  /*1110*/  FMNMX R62, R71, R28, !PT ;  /* 0x0000001c473e7209 */ /* 0x000fe20007800000 */
[----:B------:R-:W-:Y:S01]  /*1120*/  FMUL R28, R31, c[0x0][0x188] ;  /* 0x000062001f1c7a20 */ /* 0x000fe20000400000 */
[C---:B------:R-:W-:Y:S02]  /*1130*/  ISETP.GE.U32.AND.EX P1, PT, R40.reuse, RZ, PT, P1 ;  /* 0x000000ff2800720c */ /* 0x040fe40003f26110 */
[C---:B------:R-:W-:Y:S01]  /*1140*/  ISETP.GT.U32.AND.EX P6, PT, R40.reuse, RZ, PT, P6 ;  /* 0x000000ff2800720c */ /* 0x040fe20003fc4160 */
[----:B------:R-:W1:Y:S01]  /*1150*/  SHFL.BFLY PT, R29, R62, 0x2, 0x1f ;  /* 0x0c401f003e1d7f89 */ /* 0x000e6200000e0000 */
[C---:B------:R-:W-:Y:S02]  /*1160*/  ISETP.GE.U32.AND.EX P5, PT, R40.reuse, RZ, PT, P5 ;  /* 0x000000ff2800720c */ /* 0x040fe40003fa6150 */
[----:B------:R-:W-:-:S02]  /*1170*/  ISETP.GT.U32.AND.EX P0, PT, R40, RZ, PT, P0 ;  /* 0x000000ff2800720c */ /* 0x000fc40003f04100 */
[----:B------:R-:W-:Y:S02]  /*1180*/  ISETP.GE.U32.AND.EX P2, PT, R40, RZ, PT, P2 ;  /* 0x000000ff2800720c */ /* 0x000fe40003f46120 */
[----:B------:R-:W-:Y:S02]  /*1190*/  FSEL R28, R28, -INF , !P1 ;  /* 0xff8000001c1c7808 */ /* 0x000fe40004800000 */
[----:B------:R-:W-:Y:S02]  /*11a0*/  ISETP.GT.U32.AND P1, PT, R24, R3, PT ;  /* 0x000000031800720c */ /* 0x000fe40003f24070 */
[----:B------:R-:W-:Y:S02]  /*11b0*/  FMNMX R30, R25, R28, !PT ;  /* 0x0000001c191e7209 */ /* 0x000fe40007800000 */
[----:B------:R-:W-:Y:S02]  /*11c0*/  ISETP.GT.U32.AND.EX P1, PT, R68, RZ, PT, P1 ;  /* 0x000000ff4400720c */ /* 0x000fe40003f24110 */
[----:B------:R-:W-:-:S02]  /*11d0*/  FMNMX R30, R41, R30, !PT ;  /* 0x0000001e291e7209 */ /* 0x000fc40007800000 */
[----:B------:R-:W-:Y:S02]  /*11e0*/  FSEL R66, R36, -INF , !P6 ;  /* 0xff80000024427808 */ /* 0x000fe40007000000 */
[----:B------:R-:W-:Y:S02]  /*11f0*/  ISETP.GT.U32.AND P6, PT, R24, R11, PT ;  /* 0x0000000b1800720c */ /* 0x000fe40003fc4070 */
[C---:B------:R-:W-:Y:S02]  /*1200*/  ISETP.GT.U32.AND.EX P3, PT, R42.reuse, RZ, PT, P3 ;  /* 0x000000ff2a00720c */ /* 0x040fe40003f64130 */
[----:B------:R-:W-:Y:S02]  /*1210*/  ISETP.GT.U32.AND.EX P4, PT, R42, RZ, PT, P4 ;  /* 0x000000ff2a00720c */ /* 0x000fe40003f84140 */
[----:B-1----:R-:W-:Y:S02]  /*1220*/  FMNMX R40, R62, R29, !PT ;  /* 0x0000001d3e287209 */ /* 0x002fe40007800000 */
[----:B------:R-:W-:-:S03]  /*1230*/  ISETP.GT.U32.AND.EX P6, PT, R68, RZ, PT, P6 ;  /* 0x000000ff4400720c */ /* 0x000fc60003fc4160 */
[----:B------:R-:W0:Y:S02]  /*1240*/  SHFL.BFLY PT, R29, R40, 0x1, 0x1f ;  /* 0x0c201f00281d7f89 */ /* 0x000e2400000e0000 */
[----:B0-----:R-:W-:Y:S02]  /*1250*/  FMNMX R64, R40, R29, !PT ;  /* 0x0000001d28407209 */ /* 0x001fe40007800000 */
[----:B------:R-:W-:Y:S02]  /*1260*/  FSEL R29, R27, -INF , !P1 ;  /* 0xff8000001b1d7808 */ /* 0x000fe40004800000 */
[----:B------:R-:W-:Y:S02]  /*1270*/  ISETP.GT.U32.AND P1, PT, R24, R48, PT ;  /* 0x000000301800720c */ /* 0x000fe40003f24070 */
[----:B------:R-:W-:Y:S02]  /*1280*/  FMNMX R30, R29, R30, !PT ;  /* 0x0000001e1d1e7209 */ /* 0x000fe40007800000 */
[----:B------:R-:W-:-:S02]  /*1290*/  FMNMX R40, R64, R67, !PT ;  /* 0x0000004340287209 */ /* 0x000fc40007800000 */
[----:B------:R-:W-:Y:S01]  /*12a0*/  ISETP.GT.U32.AND.EX P1, PT, R68, RZ, PT, P1 ;  /* 0x000000ff4400720c */ /* 0x000fe20003f24110 */
[----:B------:R-:W0:Y:S02]  /*12b0*/  SHFL.BFLY PT, R27, R30, 0x2, 0x1f ;  /* 0x0c401f001e1b7f89 */ /* 0x000e2400000e0000 */
[--C-:B------:R-:W-:Y:S02]  /*12c0*/  FADD R26, R26, -R40.reuse ;  /* 0x800000281a1a7221 */ /* 0x100fe40000000000 */
[--C-:B------:R-:W-:Y:S02]  /*12d0*/  FADD R69, R69, -R40.reuse ;  /* 0x8000002845457221 */ /* 0x100fe40000000000 */
[----:B------:R-:W-:Y:S02]  /*12e0*/  FADD R71, R71, -R40 ;  /* 0x8000002847477221 */ /* 0x000fe40000000000 */
[----:B------:R-:W-:Y:S02]  /*12f0*/  FMUL R62, R69, 1.4426950216293334961 ;  /* 0x3fb8aa3b453e7820 */ /* 0x000fe40000400000 */
[----:B------:R-:W-:-:S04]  /*1300*/  FMUL R71, R71, 1.4426950216293334961 ;  /* 0x3fb8aa3b47477820 */ /* 0x000fc80000400000 */
[----:B------:R-:W-:Y:S01]  /*1310*/  MUFU.EX2 R62, R62 ;  /* 0x0000003e003e7308 */ /* 0x000fe20000000800 */
[----:B0-----:R-:W-:Y:S01]  /*1320*/  FMNMX R27, R30, R27, !PT ;  /* 0x0000001b1e1b7209 */ /* 0x001fe20007800000 */
[----:B------:R-:W-:Y:S02]  /*1330*/  FMUL R30, R26, 1.4426950216293334961 ;  /* 0x3fb8aa3b1a1e7820 */ /* 0x000fe40000400000 */
[----:B------:R-:W-:Y:S02]  /*1340*/  FADD R26, R43, -R40 ;  /* 0x800000282b1a7221 */ /* 0x000fe40000000000 */
[----:B------:R-:W0:Y:S02]  /*1350*/  SHFL.BFLY PT, R24, R27, 0x1, 0x1f ;  /* 0x0c201f001b187f89 */ /* 0x000e2400000e0000 */
[----:B------:R-:W-:Y:S01]  /*1360*/  MUFU.EX2 R43, R30 ;  /* 0x0000001e002b7308 */ /* 0x000fe20000000800 */
[----:B------:R-:W-:-:S07]  /*1370*/  FMUL R26, R26, 1.4426950216293334961 ;  /* 0x3fb8aa3b1a1a7820 */ /* 0x000fce0000400000 */
[----:B------:R-:W-:Y:S01]  /*1380*/  MUFU.EX2 R64, R26 ;  /* 0x0000001a00407308 */ /* 0x000fe20000000800 */
[----:B0-----:R-:W-:Y:S01]  /*1390*/  FMNMX R24, R27, R24, !PT ;  /* 0x000000181b187209 */ /* 0x001fe20007800000 */
[----:B------:R-:W-:-:S06]  /*13a0*/  FADD R27, -R40, R67 ;  /* 0x00000043281b7221 */ /* 0x000fcc0000000100 */
[----:B------:R-:W0:Y:S01]  /*13b0*/  MUFU.EX2 R67, R71 ;  /* 0x0000004700437308 */ /* 0x000e220000000800 */
[----:B------:R-:W-:Y:S01]  /*13c0*/  FMNMX R42, R24, R63, !PT ;  /* 0x0000003f182a7209 */ /* 0x000fe20007800000 */
[----:B------:R-:W-:-:S04]  /*13d0*/  FMUL R27, R27, 1.4426950216293334961 ;  /* 0x3fb8aa3b1b1b7820 */ /* 0x000fc80000400000 */
[--C-:B------:R-:W-:Y:S02]  /*13e0*/  FADD R25, R25, -R42.reuse ;  /* 0x8000002a19197221 */ /* 0x100fe40000000000 */
[--C-:B------:R-:W-:Y:S01]  /*13f0*/  FADD R41, R41, -R42.reuse ;  /* 0x8000002a29297221 */ /* 0x100fe20000000000 */
[----:B------:R-:W1:Y:S01]  /*1400*/  MUFU.EX2 R36, R27 ;  /* 0x0000001b00247308 */ /* 0x000e620000000800 */
[----:B------:R-:W-:Y:S02]  /*1410*/  FMUL R25, R25, 1.4426950216293334961 ;  /* 0x3fb8aa3b19197820 */ /* 0x000fe40000400000 */
[----:B------:R-:W-:Y:S02]  /*1420*/  FADD R24, -R42, R63 ;  /* 0x0000003f2a187221 */ /* 0x000fe40000000100 */
[----:B------:R-:W-:Y:S02]  /*1430*/  FMUL R63, R41, 1.4426950216293334961 ;  /* 0x3fb8aa3b293f7820 */ /* 0x000fe40000400000 */
[----:B------:R-:W-:Y:S01]  /*1440*/  FMUL R41, R24, 1.4426950216293334961 ;  /* 0x3fb8aa3b18297820 */ /* 0x000fe20000400000 */
[----:B------:R-:W-:Y:S01]  /*1450*/  MUFU.EX2 R68, R25 ;  /* 0x0000001900447308 */ /* 0x000fe20000000800 */
[--C-:B------:R-:W-:Y:S01]  /*1460*/  FADD R29, R29, -R42.reuse ;  /* 0x8000002a1d1d7221 */ /* 0x100fe20000000000 */
[----:B0-----:R-:W-:Y:S01]  /*1470*/  F2FP.BF16.PACK_AB R30, R67, R64 ;  /* 0x00000040431e723e */ /* 0x001fe200000010ff */
[----:B------:R-:W-:-:S02]  /*1480*/  FADD R28, R28, -R42 ;  /* 0x8000002a1c1c7221 */ /* 0x000fc40000000000 */
[----:B------:R-:W-:Y:S02]  /*1490*/  FMUL R70, R29, 1.4426950216293334961 ;  /* 0x3fb8aa3b1d467820 */ /* 0x000fe40000400000 */
[----:B------:R-:W-:Y:S01]  /*14a0*/  FMUL R28, R28, 1.4426950216293334961 ;  /* 0x3fb8aa3b1c1c7820 */ /* 0x000fe20000400000 */
[----:B------:R-:W-:Y:S01]  /*14b0*/  MUFU.EX2 R63, R63 ;  /* 0x0000003f003f7308 */ /* 0x000fe20000000800 */
[C---:B-1----:R-:W-:Y:S02]  /*14c0*/  FMUL R16, R36.reuse, R16 ;  /* 0x0000001024107220 */ /* 0x042fe40000400000 */
[C---:B------:R-:W-:Y:S02]  /*14d0*/  FMUL R17, R36.reuse, R17 ;  /* 0x0000001124117220 */ /* 0x040fe40000400000 */
[C---:B------:R-:W-:Y:S02]  /*14e0*/  FMUL R12, R36.reuse, R12 ;  /* 0x0000000c240c7220 */ /* 0x040fe40000400000 */
[----:B------:R-:W-:Y:S01]  /*14f0*/  FMUL R13, R36, R13 ;  /* 0x0000000d240d7220 */ /* 0x000fe20000400000 */
[----:B------:R0:W1:Y:S08]  /*1500*/  MUFU.EX2 R69, R28 ;  /* 0x0000001c00457308 */ /* 0x0000700000000800 */
[----:B------:R-:W3:Y:S01]  /*1510*/  MUFU.EX2 R41, R41 ;  /* 0x0000002900297308 */ /* 0x000ee20000000800 */
[----:B0-----:R-:W-:Y:S01]  /*1520*/  F2FP.BF16.PACK_AB R28, R43, R62 ;  /* 0x0000003e2b1c723e */ /* 0x001fe200000010ff */
[----:B------:R-:W-:Y:S01]  /*1530*/  FADD R43, R62, R43 ;  /* 0x0000002b3e2b7221 */ /* 0x000fe20000000000 */
[----:B------:R-:W-:Y:S01]  /*1540*/  FSEL R62, R47, -INF , !P6 ;  /* 0xff8000002f3e7808 */ /* 0x000fe20007000000 */
[----:B--2---:R-:W-:Y:S02]  /*1550*/  STS.U16 [R10+0x2000], R65 ;  /* 0x002000410a007388 */ /* 0x004fe40000000400 */
[----:B------:R-:W-:-:S02]  /*1560*/  FADD R64, R64, R43 ;  /* 0x0000002b40407221 */ /* 0x000fc40000000000 */
[----:B------:R-:W-:Y:S01]  /*1570*/  BAR.SYNC.DEFER_BLOCKING 0x0 ;  /* 0x0000000000007b1d */ /* 0x000fe20000010000 */
[----:B-1----:R-:W-:Y:S01]  /*1580*/  F2FP.BF16.PACK_AB R29, R69, R68 ;  /* 0x00000044451d723e */ /* 0x002fe200000010ff */
[----:B------:R-:W-:Y:S02]  /*1590*/  FADD R64, R67, R64 ;  /* 0x0000004043407221 */ /* 0x000fe40000000000 */
[----:B------:R-:W-:Y:S02]  /*15a0*/  FADD R68, R68, R69 ;  /* 0x0000004544447221 */ /* 0x000fe40000000000 */
[----:B------:R-:W0:Y:S01]  /*15b0*/  MUFU.EX2 R70, R70 ;  /* 0x0000004600467308 */ /* 0x000e220000000800 */
[----:B------:R-:W1:Y:S01]  /*15c0*/  SHFL.BFLY PT, R65, R64, 0x2, 0x1f ;  /* 0x0c401f0040417f89 */ /* 0x000e6200000e0000 */
[C---:B---3--:R-:W-:Y:S02]  /*15d0*/  FMUL R18, R41.reuse, R18 ;  /* 0x0000001229127220 */ /* 0x048fe40000400000 */
[----:B------:R-:W-:-:S02]  /*15e0*/  FMUL R19, R41, R19 ;  /* 0x0000001329137220 */ /* 0x000fc40000400000 */
[C---:B------:R-:W-:Y:S02]  /*15f0*/  FMUL R14, R41.reuse, R14 ;  /* 0x0000000e290e7220 */ /* 0x040fe40000400000 */
[----:B------:R-:W-:Y:S01]  /*1600*/  FMUL R15, R41, R15 ;  /* 0x0000000f290f7220 */ /* 0x000fe20000400000 */
[C---:B0-----:R-:W-:Y:S01]  /*1610*/  F2FP.BF16.PACK_AB R31, R70.reuse, R63 ;  /* 0x0000003f461f723e */ /* 0x041fe200000010ff */
[----:B------:R-:W-:Y:S01]  /*1620*/  FADD R63, R63, R68 ;  /* 0x000000443f3f7221 */ /* 0x000fe20000000000 */
[----:B------:R-:W0:Y:S03]  /*1630*/  LDSM.16.M88.4 R24, [R9+0x2000] ;  /* 0x002000000918783b */ /* 0x000e260000000200 */
[----:B------:R-:W-:Y:S02]  /*1640*/  FADD R63, R70, R63 ;  /* 0x0000003f463f7221 */ /* 0x000fe40000000000 */
[----:B-1----:R-:W-:-:S03]  /*1650*/  FADD R64, R64, R65 ;  /* 0x0000004140407221 */ /* 0x002fc60000000000 */
[----:B------:R-:W-:Y:S01]  /*1660*/  SHFL.BFLY PT, R68, R63, 0x2, 0x1f ;  /* 0x0c401f003f447f89 */ /* 0x000fe200000e0000 */
[C---:B0-----:R-:W-:Y:S08]  /*1670*/  HMMA.16816.F32.BF16 R16, R28.reuse, R24, R16 ;  /* 0x000000181c10723c */ /* 0x041ff00000041810 */
[----:B------:R-:W-:Y:S07]  /*1680*/  HMMA.16816.F32.BF16 R12, R28, R26, R12 ;  /* 0x0000001a1c0c723c */ /* 0x000fee000004180c */
[----:B------:R-:W-:-:S02]  /*1690*/  FMUL R28, R37, c[0x0][0x188] ;  /* 0x00006200251c7a20 */ /* 0x000fc40000400000 */
[----:B------:R-:W-:Y:S02]  /*16a0*/  FMUL R31, R38, c[0x0][0x188] ;  /* 0x00006200261f7a20 */ /* 0x000fe40000400000 */
[----:B------:R-:W-:Y:S01]  /*16b0*/  FMUL R30, R44, c[0x0][0x188] ;  /* 0x000062002c1e7a20 */ /* 0x000fe20000400000 */
[----:B------:R-:W-:Y:S01]  /*16c0*/  FSEL R28, R28, -INF , !P5 ;  /* 0xff8000001c1c7808 */ /* 0x000fe20006800000 */
[----:B------:R-:W-:Y:S01]  /*16d0*/  FMUL R38, R46, c[0x0][0x188] ;  /* 0x000062002e267a20 */ /* 0x000fe20000400000 */
[----:B------:R-:W-:Y:S01]  /*16e0*/  FSEL R31, R31, -INF , !P0 ;  /* 0xff8000001f1f7808 */ /* 0x000fe20004000000 */
[----:B------:R-:W-:Y:S01]  /*16f0*/  FMUL R44, R45, c[0x0][0x188] ;  /* 0x000062002d2c7a20 */ /* 0x000fe20000400000 */
[----:B------:R-:W-:Y:S02]  /*1700*/  FSEL R46, R39, -INF , !P2 ;  /* 0xff800000272e7808 */ /* 0x000fe40005000000 */
[----:B------:R-:W-:Y:S02]  /*1710*/  FSEL R30, R30, -INF , !P3 ;  /* 0xff8000001e1e7808 */ /* 0x000fe40005800000 */
[----:B------:R-:W-:-:S02]  /*1720*/  FMNMX R29, R66, R28, !PT ;  /* 0x0000001c421d7209 */ /* 0x000fc40007800000 */
[----:B------:R-:W-:Y:S02]  /*1730*/  FSEL R38, R38, -INF , !P4 ;  /* 0xff80000026267808 */ /* 0x000fe40006000000 */
[----:B------:R-:W-:Y:S02]  /*1740*/  FMNMX R37, R31, R46, !PT ;  /* 0x0000002e1f257209 */ /* 0x000fe40007800000 */
[----:B------:R-:W-:Y:S02]  /*1750*/  FSEL R44, R44, -INF , !P1 ;  /* 0xff8000002c2c7808 */ /* 0x000fe40004800000 */
[----:B------:R-:W-:Y:S02]  /*1760*/  FMNMX R29, R30, R29, !PT ;  /* 0x0000001d1e1d7209 */ /* 0x000fe40007800000 */
[----:B------:R-:W-:Y:S02]  /*1770*/  FMNMX R37, R38, R37, !PT ;  /* 0x0000002526257209 */ /* 0x000fe40007800000 */
[----:B------:R-:W-:-:S02]  /*1780*/  FMNMX R29, R44, R29, !PT ;  /* 0x0000001d2c1d7209 */ /* 0x000fc40007800000 */
[----:B------:R-:W-:Y:S02]  /*1790*/  FMNMX R39, R62, R37, !PT ;  /* 0x000000253e277209 */ /* 0x000fe40007800000 */
[----:B------:R-:W-:Y:S01]  /*17a0*/  PLOP3.LUT P0, PT, PT, PT, UP0, 0x80, 0x0 ;  /* 0x000000000000781c */ /* 0x000fe20003f0f008 */
[----:B------:R-:W0:Y:S04]  /*17b0*/  SHFL.BFLY PT, R72, R29, 0x2, 0x1f ;  /* 0x0c401f001d487f89 */ /* 0x000e2800000e0000 */
[----:B------:R-:W1:Y:S01]  /*17c0*/  SHFL.BFLY PT, R74, R39, 0x2, 0x1f ;  /* 0x0c401f00274a7f89 */ /* 0x000e6200000e0000 */
[----:B0-----:R-:W-:Y:S02]  /*17d0*/  FMNMX R72, R29, R72, !PT ;  /* 0x000000481d487209 */ /* 0x001fe40007800000 */
[----:B-1----:R-:W-:-:S03]  /*17e0*/  FMNMX R74, R39, R74, !PT ;  /* 0x0000004a274a7209 */ /* 0x002fc60007800000 */
[----:B------:R-:W0:Y:S04]  /*17f0*/  SHFL.BFLY PT, R29, R72, 0x1, 0x1f ;  /* 0x0c201f00481d7f89 */ /* 0x000e2800000e0000 */
[----:B------:R-:W1:Y:S01]  /*1800*/  SHFL.BFLY PT, R43, R74, 0x1, 0x1f ;  /* 0x0c201f004a2b7f89 */ /* 0x000e6200000e0000 */
[----:B0-----:R-:W-:Y:S02]  /*1810*/  FMNMX R76, R72, R29, !PT ;  /* 0x0000001d484c7209 */ /* 0x001fe40007800000 */
[----:B-1----:R-:W-:Y:S02]  /*1820*/  FMNMX R39, R74, R43, !PT ;  /* 0x0000002b4a277209 */ /* 0x002fe40007800000 */
[----:B------:R-:W-:Y:S02]  /*1830*/  FMNMX R37, R76, R61, !PT ;  /* 0x0000003d4c257209 */ /* 0x000fe40007800000 */
[----:B------:R-:W-:-:S03]  /*1840*/  FMNMX R39, R39, R60, !PT ;  /* 0x0000003c27277209 */ /* 0x000fc60007800000 */
[--C-:B------:R-:W-:Y:S02]  /*1850*/  FADD R29, R28, -R37.reuse ;  /* 0x800000251c1d7221 */ /* 0x100fe40000000000 */
[--C-:B------:R-:W-:Y:S02]  /*1860*/  FADD R44, R44, -R37.reuse ;  /* 0x800000252c2c7221 */ /* 0x100fe40000000000 */
[----:B------:R-:W-:Y:S02]  /*1870*/  FADD R66, R66, -R37 ;  /* 0x8000002542427221 */ /* 0x000fe40000000000 */
[--C-:B------:R-:W-:Y:S02]  /*1880*/  FADD R43, R31, -R39.reuse ;  /* 0x800000271f2b7221 */ /* 0x100fe40000000000 */
[----:B------:R-:W-:Y:S02]  /*1890*/  FMUL R29, R29, 1.4426950216293334961 ;  /* 0x3fb8aa3b1d1d7820 */ /* 0x000fe40000400000 */
[----:B------:R-:W-:-:S02]  /*18a0*/  FADD R46, R46, -R39 ;  /* 0x800000272e2e7221 */ /* 0x000fc40000000000 */
[----:B------:R-:W-:Y:S02]  /*18b0*/  FMUL R45, R44, 1.4426950216293334961 ;  /* 0x3fb8aa3b2c2d7820 */ /* 0x000fe40000400000 */
[----:B------:R-:W-:Y:S01]  /*18c0*/  FMUL R66, R66, 1.4426950216293334961 ;  /* 0x3fb8aa3b42427820 */ /* 0x000fe20000400000 */
[----:B------:R-:W-:Y:S01]  /*18d0*/  MUFU.EX2 R29, R29 ;  /* 0x0000001d001d7308 */ /* 0x000fe20000000800 */
[----:B------:R-:W-:Y:S02]  /*18e0*/  FMUL R43, R43, 1.4426950216293334961 ;  /* 0x3fb8aa3b2b2b7820 */ /* 0x000fe40000400000 */
[----:B------:R-:W-:Y:S02]  /*18f0*/  FADD R44, R38, -R39 ;  /* 0x80000027262c7221 */ /* 0x000fe40000000000 */
[----:B------:R-:W-:Y:S02]  /*1900*/  FADD R30, R30, -R37 ;  /* 0x800000251e1e7221 */ /* 0x000fe40000000000 */
[----:B------:R-:W-:Y:S01]  /*1910*/  FMUL R46, R46, 1.4426950216293334961 ;  /* 0x3fb8aa3b2e2e7820 */ /* 0x000fe20000400000 */
[----:B------:R-:W0:Y:S01]  /*1920*/  MUFU.EX2 R28, R66 ;  /* 0x00000042001c7308 */ /* 0x000e220000000800 */
[----:B------:R-:W-:-:S02]  /*1930*/  FMUL R44, R44, 1.4426950216293334961 ;  /* 0x3fb8aa3b2c2c7820 */ /* 0x000fc40000400000 */
[----:B------:R-:W-:Y:S02]  /*1940*/  FADD R62, R62, -R39 ;  /* 0x800000273e3e7221 */ /* 0x000fe40000000000 */
[----:B------:R-:W-:Y:S02]  /*1950*/  FMUL R30, R30, 1.4426950216293334961 ;  /* 0x3fb8aa3b1e1e7820 */ /* 0x000fe40000400000 */
[----:B------:R-:W-:Y:S01]  /*1960*/  FMUL R47, R62, 1.4426950216293334961 ;  /* 0x3fb8aa3b3e2f7820 */ /* 0x000fe20000400000 */
[----:B------:R-:W-:Y:S08]  /*1970*/  MUFU.EX2 R43, R43 ;  /* 0x0000002b002b7308 */ /* 0x000ff00000000800 */
[----:B------:R-:W1:Y:S08]  /*1980*/  MUFU.EX2 R38, R46 ;  /* 0x0000002e00267308 */ /* 0x000e700000000800 */
[----:B------:R-:W-:Y:S08]  /*1990*/  MUFU.EX2 R44, R44 ;  /* 0x0000002c002c7308 */ /* 0x000ff00000000800 */
[----:B------:R-:W2:Y:S08]  /*19a0*/  MUFU.EX2 R30, R30 ;  /* 0x0000001e001e7308 */ /* 0x000eb00000000800 */
[----:B------:R-:W-:Y:S08]  /*19b0*/  MUFU.EX2 R47, R47 ;  /* 0x0000002f002f7308 */ /* 0x000ff00000000800 */
[----:B------:R0:W3:Y:S02]  /*19c0*/  MUFU.EX2 R31, R45 ;  /* 0x0000002d001f7308 */ /* 0x0000e40000000800 */
[----:B0-----:R-:W-:Y:S01]  /*19d0*/  FADD R45, R28, R29 ;  /* 0x0000001d1c2d7221 */ /* 0x001fe20000000000 */
[----:B------:R-:W-:Y:S01]  /*19e0*/  F2FP.BF16.PACK_AB R28, R29, R28 ;  /* 0x0000001c1d1c723e */ /* 0x000fe200000010ff */
[----:B-1----:R-:W-:-:S02]  /*19f0*/  FADD R29, R43, R38 ;  /* 0x000000262b1d7221 */ /* 0x002fc40000000000 */
[----:B--2---:R-:W-:Y:S02]  /*1a00*/  FADD R46, R30, R45 ;  /* 0x0000002d1e2e7221 */ /* 0x004fe40000000000 */
[----:B------:R-:W-:Y:S01]  /*1a10*/  FADD R66, R44, R29 ;  /* 0x0000001d2c427221 */ /* 0x000fe20000000000 */
[C---:B---3--:R-:W-:Y:S01]  /*1a20*/  F2FP.BF16.PACK_AB R30, R31.reuse, R30 ;  /* 0x0000001e1f1e723e */ /* 0x048fe200000010ff */
[----:B------:R-:W-:Y:S01]  /*1a30*/  FADD R62, R31, R46 ;  /* 0x0000002e1f3e7221 */ /* 0x000fe20000000000 */
[C---:B------:R-:W-:Y:S01]  /*1a40*/  F2FP.BF16.PACK_AB R31, R47.reuse, R44 ;  /* 0x0000002c2f1f723e */ /* 0x040fe200000010ff */
[----:B------:R-:W-:Y:S02]  /*1a50*/  FADD R66, R47, R66 ;  /* 0x000000422f427221 */ /* 0x000fe40000000000 */
[----:B------:R-:W-:Y:S01]  /*1a60*/  FADD R29, -R37, R61 ;  /* 0x0000003d251d7221 */ /* 0x000fe20000000100 */
[----:B------:R-:W0:Y:S01]  /*1a70*/  SHFL.BFLY PT, R65, R62, 0x2, 0x1f ;  /* 0x0c401f003e417f89 */ /* 0x000e2200000e0000 */
[----:B------:R-:W-:-:S02]  /*1a80*/  FADD R45, R63, R68 ;  /* 0x000000443f2d7221 */ /* 0x000fc40000000000 */
[----:B------:R-:W-:Y:S01]  /*1a90*/  FMUL R46, R29, 1.4426950216293334961 ;  /* 0x3fb8aa3b1d2e7820 */ /* 0x000fe20000400000 */
[----:B------:R-:W1:Y:S01]  /*1aa0*/  SHFL.BFLY PT, R67, R66, 0x2, 0x1f ;  /* 0x0c401f0042437f89 */ /* 0x000e6200000e0000 */
[----:B------:R-:W-:-:S03]  /*1ab0*/  FADD R29, -R39, R60 ;  /* 0x0000003c271d7221 */ /* 0x000fc60000000100 */
[----:B------:R-:W2:Y:S01]  /*1ac0*/  SHFL.BFLY PT, R63, R64, 0x1, 0x1f ;  /* 0x0c201f00403f7f89 */ /* 0x000ea200000e0000 */
[----:B------:R-:W-:Y:S01]  /*1ad0*/  FMUL R61, R29, 1.4426950216293334961 ;  /* 0x3fb8aa3b1d3d7820 */ /* 0x000fe20000400000 */
[----:B------:R-:W-:Y:S01]  /*1ae0*/  F2FP.BF16.PACK_AB R29, R38, R43 ;  /* 0x0000002b261d723e */ /* 0x000fe200000010ff */
[----:B------:R-:W3:Y:S01]  /*1af0*/  MUFU.EX2 R46, R46 ;  /* 0x0000002e002e7308 */ /* 0x000ee20000000800 */
[----:B------:R-:W4:Y:S07]  /*1b00*/  SHFL.BFLY PT, R38, R45, 0x1, 0x1f ;  /* 0x0c201f002d267f89 */ /* 0x000f2e00000e0000 */
[----:B------:R-:W5:Y:S01]  /*1b10*/  MUFU.EX2 R61, R61 ;  /* 0x0000003d003d7308 */ /* 0x000f620000000800 */
[----:B0-----:R-:W-:-:S02]  /*1b20*/  FADD R65, R62, R65 ;  /* 0x000000413e417221 */ /* 0x001fc40000000000 */
[----:B---3--:R-:W-:Y:S02]  /*1b30*/  FMUL R20, R46, R20 ;  /* 0x000000142e147220 */ /* 0x008fe40000400000 */
[----:B-1----:R-:W-:Y:S01]  /*1b40*/  FADD R67, R66, R67 ;  /* 0x0000004342437221 */ /* 0x002fe20000000000 */
[----:B------:R-:W0:Y:S01]  /*1b50*/  SHFL.BFLY PT, R44, R65, 0x1, 0x1f ;  /* 0x0c201f00412c7f89 */ /* 0x000e2200000e0000 */
[C---:B------:R-:W-:Y:S02]  /*1b60*/  FMUL R21, R46.reuse, R21 ;  /* 0x000000152e157220 */ /* 0x040fe40000400000 */
[----:B------:R-:W-:Y:S01]  /*1b70*/  FMUL R32, R46, R32 ;  /* 0x000000202e207220 */ /* 0x000fe20000400000 */
[----:B------:R-:W1:Y:S01]  /*1b80*/  SHFL.BFLY PT, R60, R67, 0x1, 0x1f ;  /* 0x0c201f00433c7f89 */ /* 0x000e6200000e0000 */
[C---:B-----5:R-:W-:Y:S02]  /*1b90*/  FMUL R22, R61.reuse, R22 ;  /* 0x000000163d167220 */ /* 0x060fe40000400000 */
[----:B------:R-:W-:-:S02]  /*1ba0*/  FMUL R23, R61, R23 ;  /* 0x000000173d177220 */ /* 0x000fc40000400000 */
[----:B------:R-:W-:Y:S02]  /*1bb0*/  FMUL R33, R46, R33 ;  /* 0x000000212e217220 */ /* 0x000fe40000400000 */
[C---:B------:R-:W-:Y:S02]  /*1bc0*/  FMUL R34, R61.reuse, R34 ;  /* 0x000000223d227220 */ /* 0x040fe40000400000 */
[----:B------:R-:W-:Y:S01]  /*1bd0*/  FMUL R35, R61, R35 ;  /* 0x000000233d237220 */ /* 0x000fe20000400000 */
[C---:B------:R-:W-:Y:S01]  /*1be0*/  HMMA.16816.F32.BF16 R20, R28.reuse, R24, R20 ;  /* 0x000000181c14723c */ /* 0x040fe20000041814 */
[----:B--2---:R-:W-:Y:S02]  /*1bf0*/  FADD R63, R64, R63 ;  /* 0x0000003f403f7221 */ /* 0x004fe40000000000 */
[----:B----4-:R-:W-:Y:S02]  /*1c00*/  FADD R38, R45, R38 ;  /* 0x000000262d267221 */ /* 0x010fe40000000000 */
[----:B------:R-:W-:Y:S01]  /*1c10*/  FFMA R53, R36, R53, R63 ;  /* 0x0000003524357223 */ /* 0x000fe2000000003f */
[----:B------:R-:W-:Y:S01]  /*1c20*/  MOV R63, R42 ;  /* 0x0000002a003f7202 */ /* 0x000fe20000000f00 */
[----:B------:R-:W-:Y:S01]  /*1c30*/  FFMA R52, R41, R52, R38 ;  /* 0x0000003429347223 */ /* 0x000fe20000000026 */
[----:B------:R-:W-:Y:S01]  /*1c40*/  HMMA.16816.F32.BF16 R32, R28, R26, R32 ;  /* 0x0000001a1c20723c */ /* 0x000fe20000041820 */
[----:B0-----:R-:W-:-:S02]  /*1c50*/  FADD R44, R65, R44 ;  /* 0x0000002c412c7221 */ /* 0x001fc40000000000 */
[----:B-1----:R-:W-:Y:S01]  /*1c60*/  FADD R60, R67, R60 ;  /* 0x0000003c433c7221 */ /* 0x002fe20000000000 */
[----:B------:R-:W-:Y:S01]  /*1c70*/  MOV R67, R40 ;  /* 0x0000002800437202 */ /* 0x000fe20000000f00 */
[----:B------:R-:W-:Y:S02]  /*1c80*/  FFMA R51, R46, R51, R44 ;  /* 0x000000332e337223 */ /* 0x000fe4000000002c */
[----:B------:R-:W-:Y:S01]  /*1c90*/  FFMA R50, R61, R50, R60 ;  /* 0x000000323d327223 */ /* 0x000fe2000000003c */
[----:B------:R-:W-:Y:S01]  /*1ca0*/  MOV R60, R39 ;  /* 0x00000027003c7202 */ /* 0x000fe20000000f00 */
[----:B------:R-:W-:Y:S01]  /*1cb0*/  IMAD.MOV.U32 R61, RZ, RZ, R37 ;  /* 0x000000ffff3d7224 */ /* 0x000fe200078e0025 */
[----:B------:R-:W-:Y:S01]  /*1cc0*/  @P0 CALL.REL.NOINC `(.L_x_0) ;  /* 0x0000001000000944 */ /* 0x000fe20003c00000 */
[----:B------:R-:W-:Y:S05]  /*1cd0*/  BRA `(.L_x_1) ;  /* 0xffffefc000007947 */ /* 0x000fea000383ffff */
.L_x_0:
[----:B------:R-:W-:-:S02]  /*1ce0*/  NOP ;  /* 0x0000000000007918 */ /* 0x000fc40000000000 */
[C---:B------:R-:W-:Y:S01]  /*1cf0*/  FMUL R6, R53.reuse, 8388608 ;  /* 0x4b00000035067820 */ /* 0x040fe20000400000 */
[----:B------:R-:W-:Y:S01]  /*1d00*/  FSETP.GEU.AND P3, PT, R53, 1.175494350822287508e-38, PT ;  /* 0x008000003500780b */ /* 0x000fe20003f6e000 */
[----:B------:R-:W-:Y:S01]  /*1d10*/  IMAD R5, R2, c[0x0][0x1c0], RZ ;  /* 0x0000700002057a24 */ /* 0x000fe200078e02ff */
[----:B------:R-:W-:Y:S01]  /*1d20*/  MOV R30, R23 ;  /* 0x00000017001e7202 */ /* 0x000fe20000000f00 */
[----:B------:R-:W-:Y:S01]  /*1d30*/  IMAD.MOV.U32 R24, RZ, RZ, R12 ;  /* 0x000000ffff187224 */ /* 0x000fe200078e000c */
[----:B------:R-:W-:Y:S01]  /*1d40*/  FSEL R6, R6, R53, !P3 ;  /* 0x0000003506067208 */ /* 0x000fe20005800000 */
[C---:B------:R-:W-:Y:S01]  /*1d50*/  IMAD.SHL.U32 R4, R5.reuse, 0x2, RZ ;  /* 0x0000000205047824 */ /* 0x040fe200078e00ff */
[----:B------:R-:W-:Y:S01]  /*1d60*/  MOV R25, R13 ;  /* 0x0000000d00197202 */ /* 0x000fe20000000f00 */
[----:B------:R-:W-:Y:S01]  /*1d70*/  IMAD R13, R58, c[0x0][0x1c4], RZ ;  /* 0x000071003a0d7a24 */ /* 0x000fe200078e02ff */
[----:B------:R-:W-:Y:S01]  /*1d80*/  IADD3 R23, R6, -0x3f3504f3, RZ ;  /* 0xc0cafb0d06177810 */ /* 0x000fe20007ffe0ff */
[----:B------:R-:W-:Y:S01]  /*1d90*/  IMAD.HI R5, R5, 0x2, RZ ;  /* 0x0000000205057827 */ /* 0x000fe200078e02ff */
[----:B------:R-:W-:Y:S01]  /*1da0*/  SHF.L.U32 R8, R0, 0x3, RZ ;  /* 0x0000000300087819 */ /* 0x000fe200000006ff */
[----:B------:R-:W-:Y:S01]  /*1db0*/  BAR.SYNC.DEFER_BLOCKING 0x0 ;  /* 0x0000000000007b1d */ /* 0x000fe20000010000 */
[----:B------:R-:W-:Y:S01]  /*1dc0*/  LOP3.LUT R23, R23, 0xff800000, RZ, 0xc0, !PT ;  /* 0xff80000017177812 */ /* 0x000fe200078ec0ff */
[----:B------:R-:W-:Y:S01]  /*1dd0*/  FMUL R7, R52, 8388608 ;  /* 0x4b00000034077820 */ /* 0x000fe20000400000 */
[----:B------:R-:W-:Y:S01]  /*1de0*/  SHF.L.U32 R3, R13, 0x1, RZ ;  /* 0x000000010d037819 */ /* 0x000fe200000006ff */
[----:B------:R-:W-:Y:S01]  /*1df0*/  IMAD R2, R2, c[0x0][0x1cc], RZ ;  /* 0x0000730002027a24 */ /* 0x000fe200078e02ff */
[----:B------:R-:W-:Y:S01]  /*1e00*/  FSEL R12, RZ, -23, P3 ;  /* 0xc1b80000ff0c7808 */ /* 0x000fe20001800000 */
[----:B------:R-:W0:Y:S01]  /*1e10*/  I2F R11, R23 ;  /* 0x00000017000b7306 */ /* 0x000e220000201400 */
[----:B------:R-:W-:-:S02]  /*1e20*/  IADD3 R4, P4, P5, R3, c[0x0][0x178], R4 ;  /* 0x00005e0003047a10 */ /* 0x000fc40007d9e004 */
[----:B------:R-:W-:Y:S02]  /*1e30*/  FSETP.GT.AND P3, PT, |R50|, 8.50705917302346158658e+37, PT ;  /* 0x7e8000003200780b */ /* 0x000fe40003f64200 */
[C---:B------:R-:W-:Y:S02]  /*1e40*/  LOP3.LUT R9, R0.reuse, 0xc, RZ, 0xc0, !PT ;  /* 0x0000000c00097812 */ /* 0x040fe400078ec0ff */
[----:B------:R-:W-:Y:S02]  /*1e50*/  LOP3.LUT R3, R0, 0xf0, RZ, 0xc0, !PT ;  /* 0x000000f000037812 */ /* 0x000fe400078ec0ff */
[----:B------:R-:W-:Y:S01]  /*1e60*/  LOP3.LUT R10, R8, 0x38, RZ, 0xc0, !PT ;  /* 0x00000038080a7812 */ /* 0x000fe200078ec0ff */
[----:B------:R-:W-:Y:S01]  /*1e70*/  IMAD R54, R9, 0x2, R54 ;  /* 0x0000000209367824 */ /* 0x000fe200078e0236 */
[C---:B------:R-:W-:Y:S01]  /*1e80*/  FSETP.GEU.AND P2, PT, |R50|.reuse, 1.175494350822287508e-38, PT ;  /* 0x008000003200780b */ /* 0x040fe20003f4e200 */
[----:B------:R-:W-:Y:S01]  /*1e90*/  FMUL R8, R51, 8388608 ;  /* 0x4b00000033087820 */ /* 0x000fe20000400000 */
[----:B------:R-:W-:Y:S01]  /*1ea0*/  LEA R31, R9, R3, 0x6 ;  /* 0x00000003091f7211 */ /* 0x000fe200078e30ff */
[C---:B------:R-:W-:Y:S01]  /*1eb0*/  FMUL R9, R50.reuse, 8388608 ;  /* 0x4b00000032097820 */ /* 0x040fe20000400000 */
[----:B------:R-:W-:Y:S01]  /*1ec0*/  LEA R44, R3, R10, 0x2 ;  /* 0x0000000a032c7211 */ /* 0x000fe200078e10ff */
[----:B0-----:R-:W-:Y:S01]  /*1ed0*/  FFMA.FTZ R12, R11, 1.1920928955078125e-07, R12 ;  /* 0x340000000b0c7823 */ /* 0x001fe2000001000c */
[--C-:B------:R-:W-:Y:S01]  /*1ee0*/  SHF.R.S32.HI R29, RZ, 0x4, R0.reuse ;  /* 0x00000004ff1d7819 */ /* 0x100fe20000011400 */
[----:B------:R-:W-:Y:S01]  /*1ef0*/  @P3 FMUL R35, R35, 0.25 ;  /* 0x3e80000023233820 */ /* 0x000fe20000400000 */
[----:B------:R-:W-:Y:S01]  /*1f00*/  SHF.R.U32.HI R3, RZ, 0x1, R0 ;  /* 0x00000001ff037819 */ /* 0x000fe20000011600 */
[----:B------:R-:W-:Y:S01]  /*1f10*/  IMAD.HI R0, R13, 0x2, RZ ;  /* 0x000000020d007827 */ /* 0x000fe200078e02ff */
[----:B------:R-:W-:-:S02]  /*1f20*/  FSETP.GEU.AND P1, PT, R50, 1.175494350822287508e-38, PT ;  /* 0x008000003200780b */ /* 0x000fc40003f2e000 */
[----:B------:R-:W-:Y:S01]  /*1f30*/  FSETP.GEU.AND P0, PT, R51, 1.175494350822287508e-38, PT ;  /* 0x008000003300780b */ /* 0x000fe20003f0e000 */
[----:B------:R-:W-:Y:S01]  /*1f40*/  @P3 FMUL R34, R34, 0.25 ;  /* 0x3e80000022223820 */ /* 0x000fe20000400000 */
[----:B------:R-:W-:Y:S01]  /*1f50*/  LOP3.LUT R13, R3, 0x4, RZ, 0xc0, !PT ;  /* 0x00000004030d7812 */ /* 0x000fe200078ec0ff */
[----:B------:R-:W-:Y:S01]  /*1f60*/  @P3 FMUL R30, R30, 0.25 ;  /* 0x3e8000001e1e3820 */ /* 0x000fe20000400000 */
[----:B------:R-:W-:Y:S01]  /*1f70*/  FSETP.GEU.AND P6, PT, R52, 1.175494350822287508e-38, PT ;  /* 0x008000003400780b */ /* 0x000fe20003fce000 */
[----:B------:R-:W-:Y:S01]  /*1f80*/  @P3 FMUL R22, R22, 0.25 ;  /* 0x3e80000016163820 */ /* 0x000fe20000400000 */
[----:B------:R-:W-:Y:S01]  /*1f90*/  FSEL R9, R9, R50, !P1 ;  /* 0x0000003209097208 */ /* 0x000fe20004800000 */
[----:B------:R-:W-:Y:S01]  /*1fa0*/  @P3 FMUL R50, R50, 0.25 ;  /* 0x3e80000032323820 */ /* 0x000fe20000400000 */
[----:B------:R-:W-:Y:S01]  /*1fb0*/  IADD3.X R5, R0, c[0x0][0x17c], R5, P4, P5 ;  /* 0x00005f0000057a10 */ /* 0x000fe200027ea405 */
[----:B------:R-:W-:Y:S01]  /*1fc0*/  @!P2 FMUL R35, R35, 16777216 ;  /* 0x4b8000002323a820 */ /* 0x000fe20000400000 */
[----:B------:R-:W-:Y:S01]  /*1fd0*/  FSEL R8, R8, R51, !P0 ;  /* 0x0000003308087208 */ /* 0x000fe20004000000 */
[----:B------:R-:W-:Y:S01]  /*1fe0*/  @!P2 FMUL R50, R50, 16777216 ;  /* 0x4b8000003232a820 */ /* 0x000fe20000400000 */
[----:B------:R-:W-:Y:S01]  /*1ff0*/  FSETP.GT.AND P4, PT, |R52|, 8.50705917302346158658e+37, PT ;  /* 0x7e8000003400780b */ /* 0x000fe20003f84200 */
[----:B------:R-:W-:Y:S01]  /*2000*/  @!P2 FMUL R34, R34, 16777216 ;  /* 0x4b8000002222a820 */ /* 0x000fe20000400000 */
[----:B------:R-:W-:Y:S01]  /*2010*/  FSEL R11, RZ, -23, P0 ;  /* 0xc1b80000ff0b7808 */ /* 0x000fe20000000000 */
[----:B------:R-:W-:Y:S01]  /*2020*/  @!P2 FMUL R30, R30, 16777216 ;  /* 0x4b8000001e1ea820 */ /* 0x000fe20000400000 */
[----:B------:R-:W-:Y:S01]  /*2030*/  FSETP.GT.AND P0, PT, |R51|, 8.50705917302346158658e+37, PT ;  /* 0x7e8000003300780b */ /* 0x000fe20003f04200 */
[----:B------:R-:W-:Y:S01]  /*2040*/  @!P2 FMUL R22, R22, 16777216 ;  /* 0x4b8000001616a820 */ /* 0x000fe20000400000 */
[----:B------:R-:W-:Y:S01]  /*2050*/  FSETP.GT.AND P5, PT, |R53|, 8.50705917302346158658e+37, PT ;  /* 0x7e8000003500780b */ /* 0x000fe20003fa4200 */
[----:B------:R-:W-:Y:S01]  /*2060*/  MUFU.RCP R41, R50 ;  /* 0x0000003200297308 */ /* 0x000fe20000001000 */
[----:B------:R-:W-:-:S02]  /*2070*/  IADD3 R0, R13, R44, RZ ;  /* 0x0000002c0d007210 */ /* 0x000fc40007ffe0ff */
[----:B------:R-:W-:Y:S02]  /*2080*/  FSEL R7, R7, R52, !P6 ;  /* 0x0000003407077208 */ /* 0x000fe40007000000 */
[----:B------:R-:W-:Y:S01]  /*2090*/  LEA R3, R31, R54, 0x3 ;  /* 0x000000361f037211 */ /* 0x000fe200078e18ff */
[----:B------:R-:W-:Y:S01]  /*20a0*/  @P4 FMUL R15, R15, 0.25 ;  /* 0x3e8000000f0f4820 */ /* 0x000fe20000400000 */
[----:B------:R-:W-:Y:S01]  /*20b0*/  FSEL R13, RZ, -23, P6 ;  /* 0xc1b80000ff0d7808 */ /* 0x000fe20003000000 */
[----:B------:R-:W-:Y:S01]  /*20c0*/  @P4 FMUL R14, R14, 0.25 ;  /* 0x3e8000000e0e4820 */ /* 0x000fe20000400000 */
[----:B------:R-:W-:Y:S01]  /*20d0*/  FSEL R31, RZ, -23, P1 ;  /* 0xc1b80000ff1f7808 */ /* 0x000fe20000800000 */
[----:B------:R-:W-:Y:S01]  /*20e0*/  @P0 FMUL R33, R33, 0.25 ;  /* 0x3e80000021210820 */ /* 0x000fe20000400000 */
[C---:B------:R-:W-:Y:S01]  /*20f0*/  FSETP.GEU.AND P6, PT, |R52|.reuse, 1.175494350822287508e-38, PT ;  /* 0x008000003400780b */ /* 0x040fe20003fce200 */
[----:B------:R-:W-:Y:S01]  /*2100*/  @P4 FMUL R52, R52, 0.25 ;  /* 0x3e80000034344820 */ /* 0x000fe20000400000 */
[C---:B------:R-:W-:Y:S01]  /*2110*/  FSETP.GEU.AND P1, PT, |R53|.reuse, 1.175494350822287508e-38, PT ;  /* 0x008000003500780b */ /* 0x040fe20003f2e200 */
[----:B------:R-:W-:Y:S01]  /*2120*/  @P5 FMUL R53, R53, 0.25 ;  /* 0x3e80000035355820 */ /* 0x000fe20000400000 */
[C---:B------:R-:W-:Y:S01]  /*2130*/  FSETP.GEU.AND P2, PT, |R51|.reuse, 1.175494350822287508e-38, PT ;  /* 0x008000003300780b */ /* 0x040fe20003f4e200 */
[----:B------:R-:W-:Y:S01]  /*2140*/  @P0 FMUL R51, R51, 0.25 ;  /* 0x3e80000033330820 */ /* 0x000fe20000400000 */
[----:B------:R-:W-:Y:S01]  /*2150*/  IADD3 R26, R7, -0x3f3504f3, RZ ;  /* 0xc0cafb0d071a7810 */ /* 0x000fe20007ffe0ff */
[----:B------:R-:W-:Y:S01]  /*2160*/  @P5 FMUL R25, R25, 0.25 ;  /* 0x3e80000019195820 */ /* 0x000fe20000400000 */
[----:B------:R-:W-:Y:S01]  /*2170*/  IADD3 R27, R8, -0x3f3504f3, RZ ;  /* 0xc0cafb0d081b7810 */ /* 0x000fe20007ffe0ff */
[----:B------:R-:W-:Y:S01]  /*2180*/  @P5 FMUL R24, R24, 0.25 ;  /* 0x3e80000018185820 */ /* 0x000fe20000400000 */
[----:B------:R-:W-:Y:S01]  /*2190*/  IADD3 R28, R9, -0x3f3504f3, RZ ;  /* 0xc0cafb0d091c7810 */ /* 0x000fe20007ffe0ff */
[----:B------:R-:W-:Y:S01]  /*21a0*/  @P5 FMUL R17, R17, 0.25 ;  /* 0x3e80000011115820 */ /* 0x000fe20000400000 */
[----:B------:R-:W-:Y:S01]  /*21b0*/  LOP3.LUT R26, R26, 0xff800000, RZ, 0xc0, !PT ;  /* 0xff8000001a1a7812 */ /* 0x000fe200078ec0ff */
[----:B------:R-:W-:Y:S01]  /*21c0*/  @!P6 FMUL R52, R52, 16777216 ;  /* 0x4b8000003434e820 */ /* 0x000fe20000400000 */
[----:B------:R-:W-:Y:S01]  /*21d0*/  LOP3.LUT R27, R27, 0xff800000, RZ, 0xc0, !PT ;  /* 0xff8000001b1b7812 */ /* 0x000fe200078ec0ff */
[----:B------:R-:W-:Y:S01]  /*21e0*/  @!P1 FMUL R53, R53, 16777216 ;  /* 0x4b80000035359820 */ /* 0x000fe20000400000 */
[----:B------:R-:W-:Y:S01]  /*21f0*/  LOP3.LUT R28, R28, 0xff800000, RZ, 0xc0, !PT ;  /* 0xff8000001c1c7812 */ /* 0x000fe200078ec0ff */
[----:B------:R-:W-:Y:S01]  /*2200*/  @!P2 FMUL R51, R51, 16777216 ;  /* 0x4b8000003333a820 */ /* 0x000fe20000400000 */
[----:B------:R0:W1:Y:S01]  /*2210*/  I2F R10, R26 ;  /* 0x0000001a000a7306 */ /* 0x0000620000201400 */
[----:B------:R-:W-:Y:S01]  /*2220*/  @P0 FMUL R32, R32, 0.25 ;  /* 0x3e80000020200820 */ /* 0x000fe20000400000 */
[----:B------:R-:W-:Y:S01]  /*2230*/  LEA R56, R56, R59, 0x1 ;  /* 0x0000003b38387211 */ /* 0x000fe200078e08ff */
[----:B------:R-:W-:Y:S01]  /*2240*/  @P5 FMUL R16, R16, 0.25 ;  /* 0x3e80000010105820 */ /* 0x000fe20000400000 */
[----:B------:R-:W-:Y:S01]  /*2250*/  SGXT R29, R29, 0x1 ;  /* 0x000000011d1d781a */ /* 0x000fe20000000200 */
[----:B------:R-:W-:Y:S01]  /*2260*/  @P0 FMUL R21, R21, 0.25 ;  /* 0x3e80000015150820 */ /* 0x000fe20000400000 */
[----:B------:R-:W-:Y:S01]  /*2270*/  ISETP.GE.U32.AND P5, PT, R8, 0x7f800000, PT ;  /* 0x7f8000000800780c */ /* 0x000fe20003fa6070 */
[----:B------:R-:W-:Y:S01]  /*2280*/  @P0 FMUL R20, R20, 0.25 ;  /* 0x3e80000014140820 */ /* 0x000fe20000400000 */
[----:B------:R-:W2:Y:S01]  /*2290*/  I2F R36, R27 ;  /* 0x0000001b00247306 */ /* 0x000ea20000201400 */
[----:B------:R-:W-:Y:S01]  /*22a0*/  @P4 FMUL R19, R19, 0.25 ;  /* 0x3e80000013134820 */ /* 0x000fe20000400000 */
[----:B0-----:R-:W-:Y:S01]  /*22b0*/  IADD3 R26, R7, -R26, RZ ;  /* 0x8000001a071a7210 */ /* 0x001fe20007ffe0ff */
[----:B------:R-:W-:Y:S01]  /*22c0*/  @P4 FMUL R18, R18, 0.25 ;  /* 0x3e80000012124820 */ /* 0x000fe20000400000 */
[----:B------:R-:W-:Y:S01]  /*22d0*/  ISETP.GE.U32.AND P0, PT, R6, 0x7f800000, PT ;  /* 0x7f8000000600780c */ /* 0x000fe20003f06070 */
[----:B------:R-:W-:Y:S01]  /*22e0*/  @!P6 FMUL R15, R15, 16777216 ;  /* 0x4b8000000f0fe820 */ /* 0x000fe20000400000 */
[----:B------:R-:W-:Y:S01]  /*22f0*/  ISETP.GE.U32.AND P4, PT, R9, 0x7f800000, PT ;  /* 0x7f8000000900780c */ /* 0x000fe20003f86070 */
[----:B------:R-:W-:Y:S01]  /*2300*/  @!P6 FMUL R14, R14, 16777216 ;  /* 0x4b8000000e0ee820 */ /* 0x000fe20000400000 */
[----:B------:R0:W3:Y:S01]  /*2310*/  I2F R38, R28 ;  /* 0x0000001c00267306 */ /* 0x0000e20000201400 */
[----:B-1----:R-:W-:Y:S01]  /*2320*/  FFMA.FTZ R13, R10, 1.1920928955078125e-07, R13 ;  /* 0x340000000a0d7823 */ /* 0x002fe2000001000d */
[----:B------:R-:W-:Y:S01]  /*2330*/  FSETP.NEU.AND P3, PT, R6, RZ, PT ;  /* 0x000000ff0600720b */ /* 0x000fe20003f6d000 */
[----:B------:R-:W-:Y:S01]  /*2340*/  @!P1 FMUL R25, R25, 16777216 ;  /* 0x4b80000019199820 */ /* 0x000fe20000400000 */
[----:B------:R-:W-:Y:S01]  /*2350*/  LOP3.LUT R55, R55, 0x1f8, RZ, 0xc0, !PT ;  /* 0x000001f837377812 */ /* 0x000fe200078ec0ff */
[----:B------:R-:W-:-:S02]  /*2360*/  @!P1 FMUL R24, R24, 16777216 ;  /* 0x4b80000018189820 */ /* 0x000fc40000400000 */
[----:B------:R-:W-:Y:S01]  /*2370*/  @!P1 FMUL R17, R17, 16777216 ;  /* 0x4b80000011119820 */ /* 0x000fe20000400000 */
[----:B------:R-:W1:Y:S01]  /*2380*/  MUFU.RCP R52, R52 ;  /* 0x0000003400347308 */ /* 0x000e620000001000 */
[----:B------:R-:W-:Y:S01]  /*2390*/  @!P2 FMUL R33, R33, 16777216 ;  /* 0x4b8000002121a820 */ /* 0x000fe20000400000 */
[----:B0-----:R-:W-:Y:S01]  /*23a0*/  IADD3 R28, R9, -R28, RZ ;  /* 0x8000001c091c7210 */ /* 0x001fe20007ffe0ff */
[----:B------:R-:W-:Y:S02]  /*23b0*/  @!P2 FMUL R32, R32, 16777216 ;  /* 0x4b8000002020a820 */ /* 0x000fe40000400000 */
[----:B--2---:R-:W-:Y:S02]  /*23c0*/  FFMA.FTZ R10, R36, 1.1920928955078125e-07, R11 ;  /* 0x34000000240a7823 */ /* 0x004fe4000001000b */
[C---:B------:R-:W-:Y:S01]  /*23d0*/  FMUL R35, R41.reuse, R35 ;  /* 0x0000002329237220 */ /* 0x040fe20000400000 */
[----:B------:R-:W0:Y:S01]  /*23e0*/  MUFU.RCP R53, R53 ;  /* 0x0000003500357308 */ /* 0x000e220000001000 */
[----:B------:R-:W-:-:S02]  /*23f0*/  FMUL R34, R41, R34 ;  /* 0x0000002229227220 */ /* 0x000fc40000400000 */
[----:B------:R-:W-:Y:S02]  /*2400*/  FMUL R30, R41, R30 ;  /* 0x0000001e291e7220 */ /* 0x000fe40000400000 */
[----:B------:R-:W-:Y:S01]  /*2410*/  @!P1 FMUL R16, R16, 16777216 ;  /* 0x4b80000010109820 */ /* 0x000fe20000400000 */
[----:B------:R-:W-:Y:S01]  /*2420*/  ISETP.GE.U32.AND P1, PT, R7, 0x7f800000, PT ;  /* 0x7f8000000700780c */ /* 0x000fe20003f26070 */
[----:B------:R-:W-:Y:S01]  /*2430*/  @!P2 FMUL R21, R21, 16777216 ;  /* 0x4b8000001515a820 */ /* 0x000fe20000400000 */
[----:B------:R-:W2:Y:S01]  /*2440*/  MUFU.RCP R51, R51 ;  /* 0x0000003300337308 */ /* 0x000ea20000001000 */
[----:B------:R-:W-:Y:S01]  /*2450*/  @!P2 FMUL R20, R20, 16777216 ;  /* 0x4b8000001414a820 */ /* 0x000fe20000400000 */
[----:B------:R-:W-:Y:S01]  /*2460*/  FSETP.NEU.AND P2, PT, R7, RZ, PT ;  /* 0x000000ff0700720b */ /* 0x000fe20003f4d000 */
[----:B---3--:R-:W-:Y:S02]  /*2470*/  FFMA.FTZ R11, R38, 1.1920928955078125e-07, R31 ;  /* 0x34000000260b7823 */ /* 0x008fe4000001001f */
[----:B------:R-:W-:-:S02]  /*2480*/  FMUL R41, R41, R22 ;  /* 0x0000001629297220 */ /* 0x000fc40000400000 */
[----:B------:R-:W-:Y:S02]  /*2490*/  @!P6 FMUL R19, R19, 16777216 ;  /* 0x4b8000001313e820 */ /* 0x000fe40000400000 */
[----:B------:R-:W-:Y:S01]  /*24a0*/  @!P6 FMUL R18, R18, 16777216 ;  /* 0x4b8000001212e820 */ /* 0x000fe20000400000 */
[----:B------:R-:W-:Y:S01]  /*24b0*/  F2FP.BF16.PACK_AB R30, R30, R41 ;  /* 0x000000291e1e723e */ /* 0x000fe200000010ff */
[C---:B-1----:R-:W-:Y:S02]  /*24c0*/  FMUL R22, R52.reuse, R15 ;  /* 0x0000000f34167220 */ /* 0x042fe40000400000 */
[----:B------:R-:W-:Y:S02]  /*24d0*/  FMUL R31, R52, R14 ;  /* 0x0000000e341f7220 */ /* 0x000fe40000400000 */
[C---:B0-----:R-:W-:Y:S02]  /*24e0*/  FMUL R15, R53.reuse, R25 ;  /* 0x00000019350f7220 */ /* 0x041fe40000400000 */
[----:B------:R-:W-:-:S02]  /*24f0*/  FMUL R24, R53, R24 ;  /* 0x0000001835187220 */ /* 0x000fc40000400000 */
[----:B------:R-:W-:Y:S01]  /*2500*/  FMUL R14, R53, R17 ;  /* 0x00000011350e7220 */ /* 0x000fe20000400000 */
[----:B------:R-:W-:Y:S01]  /*2510*/  F2FP.BF16.PACK_AB R17, R22, R31 ;  /* 0x0000001f1611723e */ /* 0x000fe200000010ff */
[----:B--2---:R-:W-:Y:S01]  /*2520*/  FMUL R33, R51, R33 ;  /* 0x0000002133217220 */ /* 0x004fe20000400000 */
[----:B------:R-:W-:Y:S01]  /*2530*/  F2FP.BF16.PACK_AB R15, R15, R24 ;  /* 0x000000180f0f723e */ /* 0x000fe200000010ff */
[----:B------:R-:W-:Y:S01]  /*2540*/  FMUL R32, R51, R32 ;  /* 0x0000002033207220 */ /* 0x000fe20000400000 */
[----:B------:R-:W-:Y:S01]  /*2550*/  F2FP.BF16.PACK_AB R31, R35, R34 ;  /* 0x00000022231f723e */ /* 0x000fe200000010ff */
[----:B------:R-:W-:Y:S02]  /*2560*/  IMAD.SHL.U32 R56, R56, 0x4, RZ ;  /* 0x0000000438387824 */ /* 0x000fe400078e00ff */
[----:B------:R-:W-:Y:S01]  /*2570*/  FMUL R53, R53, R16 ;  /* 0x0000001035357220 */ /* 0x000fe20000400000 */
[----:B------:R-:W-:Y:S01]  /*2580*/  F2FP.BF16.PACK_AB R33, R33, R32 ;  /* 0x000000202121723e */ /* 0x000fe200000010ff */
[C---:B------:R-:W-:Y:S01]  /*2590*/  FMUL R21, R51.reuse, R21 ;  /* 0x0000001533157220 */ /* 0x040fe20000400000 */
[----:B------:R-:W-:Y:S01]  /*25a0*/  LOP3.LUT R29, R56, 0x808, R29, 0x78, !PT ;  /* 0x00000808381d7812 */ /* 0x000fe200078e781d */
[----:B------:R-:W-:Y:S01]  /*25b0*/  FMUL R20, R51, R20 ;  /* 0x0000001433147220 */ /* 0x000fe20000400000 */
[----:B------:R-:W-:Y:S01]  /*25c0*/  F2FP.BF16.PACK_AB R14, R14, R53 ;  /* 0x000000350e0e723e */ /* 0x000fe200000010ff */
[----:B------:R-:W-:-:S02]  /*25d0*/  FMUL R19, R52, R19 ;  /* 0x0000001334137220 */ /* 0x000fc40000400000 */
[----:B------:R-:W-:Y:S01]  /*25e0*/  FMUL R18, R52, R18 ;  /* 0x0000001234127220 */ /* 0x000fe20000400000 */
[----:B------:R-:W-:Y:S01]  /*25f0*/  F2FP.BF16.PACK_AB R32, R21, R20 ;  /* 0x000000141520723e */ /* 0x000fe200000010ff */
[----:B------:R-:W-:Y:S01]  /*2600*/  IMAD.IADD R27, R8, 0x1, -R27 ;  /* 0x00000001081b7824 */ /* 0x000fe200078e0a1b */
[----:B------:R-:W-:Y:S01]  /*2610*/  MOV R21, 0x3dc6b27f ;  /* 0x3dc6b27f00157802 */ /* 0x000fe20000000f00 */
[----:B------:R-:W-:Y:S01]  /*2620*/  FADD R26, R26, -1 ;  /* 0xbf8000001a1a7421 */ /* 0x000fe20000000000 */
[----:B------:R-:W-:Y:S01]  /*2630*/  F2FP.BF16.PACK_AB R16, R19, R18 ;  /* 0x000000121310723e */ /* 0x000fe200000010ff */
[----:B------:R-:W-:Y:S01]  /*2640*/  IMAD.IADD R18, R6, 0x1, -R23 ;  /* 0x0000000106127824 */ /* 0x000fe200078e0a17 */
[----:B------:R-:W-:Y:S01]  /*2650*/  LOP3.LUT R20, R29, 0x10, RZ, 0x3c, !PT ;  /* 0x000000101d147812 */ /* 0x000fe200078e3cff */
[----:B------:R0:W-:Y:S01]  /*2660*/  STS.64 [R29], R14 ;  /* 0x0000000e1d007388 */ /* 0x0001e20000000a00 */
[----:B------:R-:W-:Y:S02]  /*2670*/  FADD R27, R27, -1 ;  /* 0xbf8000001b1b7421 */ /* 0x000fe40000000000 */
[----:B------:R-:W-:Y:S01]  /*2680*/  FADD R28, R28, -1 ;  /* 0xbf8000001c1c7421 */ /* 0x000fe20000000000 */
[----:B------:R-:W-:Y:S01]  /*2690*/  STS.64 [R29+0x400], R32 ;  /* 0x000400201d007388 */ /* 0x000fe20000000a00 */
[----:B------:R-:W-:-:S02]  /*26a0*/  FADD R18, R18, -1 ;  /* 0xbf80000012127421 */ /* 0x000fc40000000000 */
[----:B------:R-:W-:Y:S01]  /*26b0*/  IMAD.MOV.U32 R53, RZ, RZ, c[0x0][0x1c8] ;  /* 0x00007200ff357624 */ /* 0x000fe200078e00ff */
[----:B------:R1:W-:Y:S01]  /*26c0*/  STS.64 [R20+0x1000], R16 ;  /* 0x0010001014007388 */ /* 0x0003e20000000a00 */
[-C--:B------:R-:W-:Y:S02]  /*26d0*/  FFMA.FTZ R19, R18, R21.reuse, -0.16845393180847167969 ;  /* 0xbe2c7f3012137423 */ /* 0x080fe40000010015 */
[C---:B------:R-:W-:Y:S01]  /*26e0*/  IMAD R35, R53.reuse, 0xa, RZ ;  /* 0x0000000a35237824 */ /* 0x040fe200078e02ff */
[----:B------:R2:W-:Y:S01]  /*26f0*/  STS.64 [R20+0x1400], R30 ;  /* 0x0014001e14007388 */ /* 0x0005e20000000a00 */
[CC--:B0-----:R-:W-:Y:S01]  /*2700*/  FFMA.FTZ R15, R26.reuse, R21.reuse, -0.16845393180847167969 ;  /* 0xbe2c7f301a0f7423 */ /* 0x0c1fe20000010015 */
[----:B------:R-:W-:Y:S01]  /*2710*/  SHF.L.U32 R23, R53, 0x2, RZ ;  /* 0x0000000235177819 */ /* 0x000fe200000006ff */
[----:B------:R-:W-:Y:S02]  /*2720*/  FFMA.FTZ R14, R27, R21, -0.16845393180847167969 ;  /* 0xbe2c7f301b0e7423 */ /* 0x000fe40000010015 */
[----:B------:R-:W-:-:S02]  /*2730*/  FFMA.FTZ R15, R26, R15, 0.1716887056827545166 ;  /* 0x3e2fcf2a1a0f7423 */ /* 0x000fc4000001000f */
[----:B------:R-:W-:Y:S01]  /*2740*/  FFMA.FTZ R14, R27, R14, 0.1716887056827545166 ;  /* 0x3e2fcf2a1b0e7423 */ /* 0x000fe2000001000e */
[----:B-1----:R-:W-:Y:S01]  /*2750*/  LOP3.LUT R16, R3, 0x10, RZ, 0x3c, !PT ;  /* 0x0000001003107812 */ /* 0x002fe200078e3cff */
[----:B------:R-:W-:Y:S02]  /*2760*/  FFMA.FTZ R17, R28, R21, -0.16845393180847167969 ;  /* 0xbe2c7f301c117423 */ /* 0x000fe40000010015 */
[----:B------:R-:W-:Y:S02]  /*2770*/  FFMA.FTZ R15, R26, R15, -0.17900948226451873779 ;  /* 0xbe374e431a0f7423 */ /* 0x000fe4000001000f */
[----:B------:R-:W-:Y:S02]  /*2780*/  FFMA.FTZ R17, R28, R17, 0.1716887056827545166 ;  /* 0x3e2fcf2a1c117423 */ /* 0x000fe40000010011 */
[----:B------:R-:W-:Y:S02]  /*2790*/  FFMA.FTZ R19, R18, R19, 0.1716887056827545166 ;  /* 0x3e2fcf2a12137423 */ /* 0x000fe40000010013 */
[----:B------:R-:W-:-:S02]  /*27a0*/  FFMA.FTZ R14, R27, R14, -0.17900948226451873779 ;  /* 0xbe374e431b0e7423 */ /* 0x000fc4000001000e */
[----:B------:R-:W-:Y:S02]  /*27b0*/  FFMA.FTZ R15, R26, R15, 0.20512372255325317383 ;  /* 0x3e520bf41a0f7423 */ /* 0x000fe4000001000f */
[----:B------:R-:W-:Y:S02]  /*27c0*/  FFMA.FTZ R17, R28, R17, -0.17900948226451873779 ;  /* 0xbe374e431c117423 */ /* 0x000fe40000010011 */
[----:B------:R-:W-:Y:S02]  /*27d0*/  FFMA.FTZ R19, R18, R19, -0.17900948226451873779 ;  /* 0xbe374e4312137423 */ /* 0x000fe40000010013 */
[----:B------:R-:W-:Y:S02]  /*27e0*/  FFMA.FTZ R14, R27, R14, 0.20512372255325317383 ;  /* 0x3e520bf41b0e7423 */ /* 0x000fe4000001000e */
[----:B------:R-:W-:Y:S02]  /*27f0*/  FFMA.FTZ R15, R26, R15, -0.24046532809734344482 ;  /* 0xbe763c8b1a0f7423 */ /* 0x000fe4000001000f */
[----:B------:R-:W-:-:S02]  /*2800*/  FFMA.FTZ R17, R28, R17, 0.20512372255325317383 ;  /* 0x3e520bf41c117423 */ /* 0x000fc40000010011 */
[----:B------:R-:W-:Y:S02]  /*2810*/  FFMA.FTZ R19, R18, R19, 0.20512372255325317383 ;  /* 0x3e520bf412137423 */ /* 0x000fe40000010013 */
[C---:B------:R-:W-:Y:S02]  /*2820*/  FFMA.FTZ R14, R27.reuse, R14, -0.24046532809734344482 ;  /* 0xbe763c8b1b0e7423 */ /* 0x040fe4000001000e */
[----:B------:R-:W-:Y:S02]  /*2830*/  FFMA.FTZ R15, R26, R15, 0.28857114911079406738 ;  /* 0x3e93bf991a0f7423 */ /* 0x000fe4000001000f */
[----:B------:R-:W-:Y:S02]  /*2840*/  FFMA.FTZ R17, R28, R17, -0.24046532809734344482 ;  /* 0xbe763c8b1c117423 */ /* 0x000fe40000010011 */
[----:B------:R-:W-:Y:S02]  /*2850*/  FFMA.FTZ R19, R18, R19, -0.24046532809734344482 ;  /* 0xbe763c8b12137423 */ /* 0x000fe40000010013 */
[----:B------:R-:W-:-:S02]  /*2860*/  FFMA.FTZ R14, R27, R14, 0.28857114911079406738 ;  /* 0x3e93bf991b0e7423 */ /* 0x000fc4000001000e */
[----:B------:R-:W-:Y:S02]  /*2870*/  FFMA.FTZ R15, R26, R15, -0.36067417263984680176 ;  /* 0xbeb8aa491a0f7423 */ /* 0x000fe4000001000f */
[----:B------:R-:W-:Y:S02]  /*2880*/  FFMA.FTZ R17, R28, R17, 0.28857114911079406738 ;  /* 0x3e93bf991c117423 */ /* 0x000fe40000010011 */
[----:B------:R-:W-:Y:S02]  /*2890*/  FFMA.FTZ R19, R18, R19, 0.28857114911079406738 ;  /* 0x3e93bf9912137423 */ /* 0x000fe40000010013 */
[----:B------:R-:W-:Y:S02]  /*28a0*/  FFMA.FTZ R14, R27, R14, -0.36067417263984680176 ;  /* 0xbeb8aa491b0e7423 */ /* 0x000fe4000001000e */
[----:B------:R-:W-:Y:S02]  /*28b0*/  FFMA.FTZ R15, R26, R15, 0.48089820146560668945 ;  /* 0x3ef6384a1a0f7423 */ /* 0x000fe4000001000f */
[----:B------:R-:W-:-:S02]  /*28c0*/  FFMA.FTZ R17, R28, R17, -0.36067417263984680176 ;  /* 0xbeb8aa491c117423 */ /* 0x000fc40000010011 */
[----:B------:R-:W-:Y:S02]  /*28d0*/  FFMA.FTZ R19, R18, R19, -0.36067417263984680176 ;  /* 0xbeb8aa4912137423 */ /* 0x000fe40000010013 */
[C---:B------:R-:W-:Y:S02]  /*28e0*/  FFMA.FTZ R14, R27.reuse, R14, 0.48089820146560668945 ;  /* 0x3ef6384a1b0e7423 */ /* 0x040fe4000001000e */
[----:B------:R-:W-:Y:S02]  /*28f0*/  FFMA.FTZ R15, R26, R15, -0.72134751081466674805 ;  /* 0xbf38aa3b1a0f7423 */ /* 0x000fe4000001000f */
[----:B------:R-:W-:Y:S02]  /*2900*/  FFMA.FTZ R17, R28, R17, 0.48089820146560668945 ;  /* 0x3ef6384a1c117423 */ /* 0x000fe40000010011 */
[----:B------:R-:W-:Y:S02]  /*2910*/  FFMA.FTZ R19, R18, R19, 0.48089820146560668945 ;  /* 0x3ef6384a12137423 */ /* 0x000fe40000010013 */
[----:B------:R-:W-:-:S02]  /*2920*/  FFMA.FTZ R14, R27, R14, -0.72134751081466674805 ;  /* 0xbf38aa3b1b0e7423 */ /* 0x000fc4000001000e */
[----:B------:R-:W-:Y:S02]  /*2930*/  FMUL R15, R26, R15 ;  /* 0x0000000f1a0f7220 */ /* 0x000fe40000400000 */
[----:B------:R-:W-:Y:S02]  /*2940*/  FFMA.FTZ R17, R28, R17, -0.72134751081466674805 ;  /* 0xbf38aa3b1c117423 */ /* 0x000fe40000010011 */
[----:B------:R-:W-:Y:S02]  /*2950*/  FFMA.FTZ R19, R18, R19, -0.72134751081466674805 ;  /* 0xbf38aa3b12137423 */ /* 0x000fe40000010013 */
[----:B------:R-:W-:Y:S02]  /*2960*/  FMUL R14, R27, R14 ;  /* 0x0000000e1b0e7220 */ /* 0x000fe40000400000 */
[----:B------:R-:W-:Y:S02]  /*2970*/  FMUL R15, R26, R15 ;  /* 0x0000000f1a0f7220 */ /* 0x000fe40000400000 */
[----:B------:R-:W-:-:S02]  /*2980*/  FMUL R17, R28, R17 ;  /* 0x000000111c117220 */ /* 0x000fc40000400000 */
[----:B------:R-:W-:Y:S02]  /*2990*/  FMUL R19, R18, R19 ;  /* 0x0000001312137220 */ /* 0x000fe40000400000 */
[C---:B------:R-:W-:Y:S02]  /*29a0*/  FMUL R14, R27.reuse, R14 ;  /* 0x0000000e1b0e7220 */ /* 0x040fe40000400000 */
[----:B------:R-:W-:Y:S02]  /*29b0*/  FFMA.FTZ R26, R26, 1.4426950216293334961, R15 ;  /* 0x3fb8aa3b1a1a7823 */ /* 0x000fe4000001000f */
[----:B------:R-:W-:Y:S02]  /*29c0*/  FMUL R17, R28, R17 ;  /* 0x000000111c117220 */ /* 0x000fe40000400000 */
[----:B------:R-:W-:Y:S02]  /*29d0*/  FMUL R19, R18, R19 ;  /* 0x0000001312137220 */ /* 0x000fe40000400000 */
[----:B------:R-:W-:-:S02]  /*29e0*/  FFMA.FTZ R27, R27, 1.4426950216293334961, R14 ;  /* 0x3fb8aa3b1b1b7823 */ /* 0x000fc4000001000e */
[----:B------:R-:W-:Y:S01]  /*29f0*/  FFMA.FTZ R28, R28, 1.4426950216293334961, R17 ;  /* 0x3fb8aa3b1c1c7823 */ /* 0x000fe20000010011 */
[----:B------:R-:W-:Y:S01]  /*2a00*/  BAR.SYNC.DEFER_BLOCKING 0x0 ;  /* 0x0000000000007b1d */ /* 0x000fe20000010000 */
[----:B------:R-:W-:Y:S01]  /*2a10*/  FADD R38, R13, R26 ;  /* 0x0000001a0d267221 */ /* 0x000fe20000000000 */
[----:B------:R-:W-:Y:S01]  /*2a20*/  @P0 MOV R13, 0x7f800000 ;  /* 0x7f800000000d0802 */ /* 0x000fe20000000f00 */
[----:B------:R-:W-:Y:S02]  /*2a30*/  FFMA.FTZ R19, R18, 1.4426950216293334961, R19 ;  /* 0x3fb8aa3b12137823 */ /* 0x000fe40000010013 */
[----:B------:R-:W-:Y:S02]  /*2a40*/  FADD R41, R10, R27 ;  /* 0x0000001b0a297221 */ /* 0x000fe40000000000 */
[----:B------:R-:W-:Y:S01]  /*2a50*/  FADD R43, R11, R28 ;  /* 0x0000001c0b2b7221 */ /* 0x000fe20000000000 */
[----:B------:R-:W-:Y:S01]  /*2a60*/  @P5 MOV R11, 0x7f800000 ;  /* 0x7f800000000b5802 */ /* 0x000fe20000000f00 */
[----:B------:R-:W-:Y:S01]  /*2a70*/  FADD R36, R12, R19 ;  /* 0x000000130c247221 */ /* 0x000fe20000000000 */
[----:B------:R-:W-:Y:S01]  /*2a80*/  LOP3.LUT R12, R3, 0x8, RZ, 0x3c, !PT ;  /* 0x00000008030c7812 */ /* 0x000fe200078e3cff */
[----:B------:R-:W-:-:S02]  /*2a90*/  @P1 IMAD.MOV.U32 R10, RZ, RZ, 0x7f800000 ;  /* 0x7f800000ff0a1424 */ /* 0x000fc400078e00ff */
[----:B------:R-:W-:Y:S01]  /*2aa0*/  @P0 FFMA.FTZ R36, R6, R13, +INF ;  /* 0x7f80000006240423 */ /* 0x000fe2000001000d */
[----:B------:R-:W-:Y:S01]  /*2ab0*/  @P4 MOV R6, 0x7f800000 ;  /* 0x7f80000000064802 */ /* 0x000fe20000000f00 */
[----:B------:R-:W-:Y:S01]  /*2ac0*/  @P1 FFMA.FTZ R38, R7, R10, +INF ;  /* 0x7f80000007261423 */ /* 0x000fe2000001000a */
[C---:B------:R-:W-:Y:S01]  /*2ad0*/  FSETP.NEU.AND P1, PT, R8.reuse, RZ, PT ;  /* 0x000000ff0800720b */ /* 0x040fe20003f2d000 */
[----:B------:R-:W-:Y:S01]  /*2ae0*/  @P5 FFMA.FTZ R41, R8, R11, +INF ;  /* 0x7f80000008295423 */ /* 0x000fe2000001000b */
[C---:B------:R-:W-:Y:S01]  /*2af0*/  FSETP.NEU.AND P0, PT, R9.reuse, RZ, PT ;  /* 0x000000ff0900720b */ /* 0x040fe20003f0d000 */
[----:B------:R-:W-:Y:S01]  /*2b00*/  @P4 FFMA.FTZ R43, R9, R6, +INF ;  /* 0x7f800000092b4423 */ /* 0x000fe20000010006 */
[C---:B------:R-:W-:Y:S01]  /*2b10*/  SHF.L.U32 R9, R53.reuse, 0x1, RZ ;  /* 0x0000000135097819 */ /* 0x040fe200000006ff */
[----:B------:R-:W-:Y:S01]  /*2b20*/  IMAD R27, R53, 0x6, RZ ;  /* 0x00000006351b7824 */ /* 0x000fe200078e02ff */
[----:B------:R-:W-:Y:S01]  /*2b30*/  LOP3.LUT R8, R3, 0x18, RZ, 0x3c, !PT ;  /* 0x0000001803087812 */ /* 0x000fe200078e3cff */
[C---:B------:R-:W-:Y:S01]  /*2b40*/  IMAD R21, R53.reuse, 0x3, RZ ;  /* 0x0000000335157824 */ /* 0x040fe200078e02ff */
[----:B------:R-:W0:Y:S01]  /*2b50*/  LDS.64 R10, [R3] ;  /* 0x00000000030a7984 */ /* 0x000e220000000a00 */
[CC--:B------:R-:W-:Y:S01]  /*2b60*/  LEA R18, P5, R53.reuse, R4.reuse, 0x2 ;  /* 0x0000000435127211 */ /* 0x0c0fe200078a10ff */
[----:B------:R-:W-:Y:S01]  /*2b70*/  IMAD R49, R53, 0xc, RZ ;  /* 0x0000000c35317824 */ /* 0x000fe200078e02ff */
[CC--:B------:R-:W-:Y:S01]  /*2b80*/  IADD3 R14, P4, R9.reuse, R4.reuse, RZ ;  /* 0x00000004090e7210 */ /* 0x0c0fe20007f9e0ff */
[----:B------:R-:W1:Y:S01]  /*2b90*/  LDS.64 R12, [R12] ;  /* 0x000000000c0c7984 */ /* 0x000e620000000a00 */
[-C--:B------:R-:W-:Y:S01]  /*2ba0*/  LEA.HI.X.SX32 R19, R9, R5.reuse, 0x1, P5 ;  /* 0x0000000509137211 */ /* 0x080fe200028f0eff */
[----:B------:R-:W-:Y:S01]  /*2bb0*/  IMAD R25, R53, 0x5, RZ ;  /* 0x0000000535197824 */ /* 0x000fe200078e02ff */
[-C--:B--2---:R-:W-:Y:S01]  /*2bc0*/  IADD3 R20, P6, R27, R4.reuse, RZ ;  /* 0x000000041b147210 */ /* 0x084fe20007fde0ff */
[----:B------:R-:W2:Y:S01]  /*2bd0*/  LDS.64 R16, [R16] ;  /* 0x0000000010107984 */ /* 0x000ea20000000a00 */
[CC--:B------:R-:W-:Y:S01]  /*2be0*/  LEA.HI.X.SX32 R15, R53.reuse, R5.reuse, 0x1, P4 ;  /* 0x00000005350f7211 */ /* 0x0c0fe200020f0eff */
[C---:B------:R-:W-:Y:S01]  /*2bf0*/  IMAD R47, R53.reuse, 0xe, RZ ;  /* 0x0000000e352f7824 */ /* 0x040fe200078e02ff */
[-C--:B------:R-:W-:Y:S01]  /*2c00*/  LEA R22, P4, R53, R4.reuse, 0x3 ;  /* 0x0000000435167211 */ /* 0x080fe200078818ff */
[----:B------:R-:W3:Y:S01]  /*2c10*/  LDS.64 R8, [R8] ;  /* 0x0000000008087984 */ /* 0x000ee20000000a00 */
[-C--:B------:R-:W-:Y:S01]  /*2c20*/  LEA.HI.X.SX32 R21, R21, R5.reuse, 0x1, P6 ;  /* 0x0000000515157211 */ /* 0x080fe200030f0eff */
[----:B------:R-:W-:Y:S01]  /*2c30*/  IMAD R57, R53, 0x12, RZ ;  /* 0x0000001235397824 */ /* 0x000fe200078e02ff */
[-C--:B------:R-:W-:Y:S01]  /*2c40*/  IADD3 R24, P5, R35, R4.reuse, RZ ;  /* 0x0000000423187210 */ /* 0x080fe20007fbe0ff */
[----:B------:R-:W-:Y:S01]  /*2c50*/  IMAD R29, R53, 0x7, RZ ;  /* 0x00000007351d7824 */ /* 0x000fe200078e02ff */
[-C--:B------:R-:W-:Y:S01]  /*2c60*/  IADD3 R26, P6, R49, R4.reuse, RZ ;  /* 0x00000004311a7210 */ /* 0x080fe20007fde0ff */
[----:B------:R-:W-:Y:S01]  /*2c70*/  IMAD.SHL.U32 R31, R53, 0x8, RZ ;  /* 0x00000008351f7824 */ /* 0x000fe200078e00ff */
[-C--:B------:R-:W-:Y:S01]  /*2c80*/  LEA.HI.X.SX32 R23, R23, R5.reuse, 0x1, P4 ;  /* 0x0000000517177211 */ /* 0x080fe200020f0eff */
[----:B------:R-:W-:Y:S01]  /*2c90*/  IMAD R33, R53, 0x9, RZ ;  /* 0x0000000935217824 */ /* 0x000fe200078e02ff */
[-C--:B------:R-:W-:Y:S01]  /*2ca0*/  IADD3 R28, P4, R47, R4.reuse, RZ ;  /* 0x000000042f1c7210 */ /* 0x080fe20007f9e0ff */
[----:B------:R-:W-:Y:S01]  /*2cb0*/  IMAD R59, R53, 0x14, RZ ;  /* 0x00000014353b7824 */ /* 0x000fe200078e02ff */
[-C--:B------:R-:W-:Y:S01]  /*2cc0*/  LEA.HI.X.SX32 R25, R25, R5.reuse, 0x1, P5 ;  /* 0x0000000519197211 */ /* 0x080fe200028f0eff */
[----:B------:R-:W-:Y:S01]  /*2cd0*/  IMAD R61, R53, 0x16, RZ ;  /* 0x00000016353d7824 */ /* 0x000fe200078e02ff */
[-C--:B------:R-:W-:Y:S01]  /*2ce0*/  LEA.HI.X.SX32 R27, R27, R5.reuse, 0x1, P6 ;  /* 0x000000051b1b7211 */ /* 0x080fe200030f0eff */
[C---:B------:R-:W-:Y:S01]  /*2cf0*/  IMAD R63, R53.reuse, 0x18, RZ ;  /* 0x00000018353f7824 */ /* 0x040fe200078e02ff */
[CC--:B------:R-:W-:Y:S01]  /*2d00*/  LEA R30, P5, R53.reuse, R4.reuse, 0x4 ;  /* 0x00000004351e7211 */ /* 0x0c0fe200078a20ff */
[----:B------:R-:W-:Y:S01]  /*2d10*/  IMAD R45, R53, 0xb, RZ ;  /* 0x0000000b352d7824 */ /* 0x000fe200078e02ff */
[-C--:B------:R-:W-:Y:S01]  /*2d20*/  IADD3 R32, P6, R57, R4.reuse, RZ ;  /* 0x0000000439207210 */ /* 0x080fe20007fde0ff */
[----:B------:R-:W-:Y:S01]  /*2d30*/  IMAD R65, R53, 0x1a, RZ ;  /* 0x0000001a35417824 */ /* 0x000fe200078e02ff */
[-C--:B------:R-:W-:Y:S01]  /*2d40*/  LEA.HI.X.SX32 R29, R29, R5.reuse, 0x1, P4 ;  /* 0x000000051d1d7211 */ /* 0x080fe200020f0eff */
[----:B------:R-:W-:Y:S01]  /*2d50*/  IMAD R67, R53, 0x1c, RZ ;  /* 0x0000001c35437824 */ /* 0x000fe200078e02ff */
[-C--:B------:R-:W-:Y:S01]  /*2d60*/  IADD3 R34, P4, R59, R4.reuse, RZ ;  /* 0x000000043b227210 */ /* 0x080fe20007f9e0ff */
[----:B------:R-:W-:Y:S01]  /*2d70*/  IMAD R69, R53, 0x1e, RZ ;  /* 0x0000001e35457824 */ /* 0x000fe200078e02ff */
[-C--:B------:R-:W-:Y:S01]  /*2d80*/  LEA.HI.X.SX32 R31, R31, R5.reuse, 0x1, P5 ;  /* 0x000000051f1f7211 */ /* 0x080fe200028f0eff */
[----:B------:R-:W-:Y:S01]  /*2d90*/  IMAD R7, R53, 0xd, RZ ;  /* 0x0000000d35077824 */ /* 0x000fe200078e02ff */
[----:B------:R-:W-:Y:S01]  /*2da0*/  LEA.HI.X.SX32 R33, R33, R5, 0x1, P6 ;  /* 0x0000000521217211 */ /* 0x000fe200030f0eff */
[----:B------:R-:W-:Y:S01]  /*2db0*/  IMAD R51, R53, 0xf, RZ ;  /* 0x0000000f35337824 */ /* 0x000fe200078e02ff */
[-C--:B------:R-:W-:Y:S01]  /*2dc0*/  IADD3 R44, P5, R61, R4.reuse, RZ ;  /* 0x000000043d2c7210 */ /* 0x080fe20007fbe0ff */
[----:B0-----:R1:W-:Y:S01]  /*2dd0*/  STG.E.U16 [R4.64], R10 ;  /* 0x0000000a04007986 */ /* 0x0013e2000c10150c */
[----:B------:R-:W-:-:S02]  /*2de0*/  IADD3 R48, P6, R63, R4, RZ ;  /* 0x000000043f307210 */ /* 0x000fc40007fde0ff */
[-C--:B------:R-:W-:Y:S02]  /*2df0*/  LEA.HI.X.SX32 R35, R35, R5.reuse, 0x1, P4 ;  /* 0x0000000523237211 */ /* 0x080fe400020f0eff */
[-C--:B------:R-:W-:Y:S02]  /*2e00*/  IADD3 R52, P4, R65, R4.reuse, RZ ;  /* 0x0000000441347210 */ /* 0x080fe40007f9e0ff */
[-C--:B------:R-:W-:Y:S02]  /*2e10*/  LEA.HI.X.SX32 R45, R45, R5.reuse, 0x1, P5 ;  /* 0x000000052d2d7211 */ /* 0x080fe400028f0eff */
[----:B------:R-:W-:Y:S02]  /*2e20*/  LEA.HI.X.SX32 R49, R49, R5, 0x1, P6 ;  /* 0x0000000531317211 */ /* 0x000fe400030f0eff */
[-C--:B------:R-:W-:Y:S02]  /*2e30*/  IADD3 R46, P5, R67, R4.reuse, RZ ;  /* 0x00000004432e7210 */ /* 0x080fe40007fbe0ff */
[----:B------:R-:W-:-:S02]  /*2e40*/  IADD3 R6, P6, R69, R4, RZ ;  /* 0x0000000445067210 */ /* 0x000fc40007fde0ff */
[----:B------:R-:W-:Y:S02]  /*2e50*/  PRMT R3, R10, 0x7632, R3 ;  /* 0x000076320a037816 */ /* 0x000fe40000000003 */
[-C--:B------:R-:W-:Y:S02]  /*2e60*/  LEA.HI.X.SX32 R53, R7, R5.reuse, 0x1, P4 ;  /* 0x0000000507357211 */ /* 0x080fe400020f0eff */
[-C--:B------:R-:W-:Y:S01]  /*2e70*/  LEA.HI.X.SX32 R47, R47, R5.reuse, 0x1, P5 ;  /* 0x000000052f2f7211 */ /* 0x080fe200028f0eff */
[----:B------:R2:W-:Y:S01]  /*2e80*/  STG.E.U16 [R14.64], R3 ;  /* 0x000000030e007986 */ /* 0x0005e2000c10150c */
[----:B------:R-:W-:Y:S02]  /*2e90*/  LEA.HI.X.SX32 R7, R51, R5, 0x1, P6 ;  /* 0x0000000533077211 */ /* 0x000fe400030f0eff */
[----:B-1----:R-:W-:Y:S01]  /*2ea0*/  PRMT R5, R12, 0x7632, R5 ;  /* 0x000076320c057816 */ /* 0x002fe20000000005 */
[----:B------:R0:W-:Y:S01]  /*2eb0*/  STG.E.U16 [R18.64], R12 ;  /* 0x0000000c12007986 */ /* 0x0001e2000c10150c */
[----:B------:R-:W-:-:S02]  /*2ec0*/  PRMT R10, R13, 0x7632, R10 ;  /* 0x000076320d0a7816 */ /* 0x000fc4000000000a */
[----:B------:R-:W-:Y:S01]  /*2ed0*/  FSEL R4, R41, -INF , P1 ;  /* 0xff80000029047808 */ /* 0x000fe20000800000 */
[----:B------:R1:W-:Y:S01]  /*2ee0*/  STG.E.U16 [R20.64], R5 ;  /* 0x0000000514007986 */ /* 0x0003e2000c10150c */
[----:B--2---:R-:W-:-:S03]  /*2ef0*/  PRMT R15, R16, 0x7632, R15 ;  /* 0x00007632100f7816 */ /* 0x004fc6000000000f */
[----:B------:R-:W-:Y:S01]  /*2f00*/  STG.E.U16 [R22.64], R16 ;  /* 0x0000001016007986 */ /* 0x000fe2000c10150c */
[----:B---3--:R-:W-:Y:S01]  /*2f10*/  PRMT R14, R9, 0x7632, R14 ;  /* 0x00007632090e7816 */ /* 0x008fe2000000000e */
[----:B------:R-:W-:Y:S01]  /*2f20*/  FFMA R4, R4, 0.69314718246459960938, R37 ;  /* 0x3f31721804047823 */ /* 0x000fe20000000025 */
[----:B0-----:R-:W-:Y:S01]  /*2f30*/  PRMT R19, R8, 0x7632, R19 ;  /* 0x0000763208137816 */ /* 0x001fe20000000013 */
[----:B------:R-:W-:Y:S01]  /*2f40*/  STG.E.U16 [R24.64], R15 ;  /* 0x0000000f18007986 */ /* 0x000fe2000c10150c */
[----:B------:R-:W-:Y:S02]  /*2f50*/  PRMT R12, R17, 0x7632, R12 ;  /* 0x00007632110c7816 */ /* 0x000fe4000000000c */
[----:B-1----:R-:W-:Y:S01]  /*2f60*/  PRMT R21, R11, 0x7632, R21 ;  /* 0x000076320b157816 */ /* 0x002fe20000000015 */
[----:B------:R0:W-:Y:S01]  /*2f70*/  STG.E.U16 [R26.64], R8 ;  /* 0x000000081a007986 */ /* 0x0001e2000c10150c */
[----:B------:R-:W-:Y:S02]  /*2f80*/  FSEL R5, R36, -INF , P3 ;  /* 0xff80000024057808 */ /* 0x000fe40001800000 */
[----:B------:R-:W-:Y:S01]  /*2f90*/  FSEL R3, R38, -INF , P2 ;  /* 0xff80000026037808 */ /* 0x000fe20001000000 */
[----:B------:R-:W-:Y:S02]  /*2fa0*/  STG.E.U16 [R28.64], R19 ;  /* 0x000000131c007986 */ /* 0x000fe4000c10150c */
[----:B------:R-:W-:-:S02]  /*2fb0*/  FFMA R40, R5, 0.69314718246459960938, R40 ;  /* 0x3f31721805287823 */ /* 0x000fc40000000028 */
[----:B------:R-:W-:Y:S01]  /*2fc0*/  STG.E.U16 [R30.64], R11 ;  /* 0x0000000b1e007986 */ /* 0x000fe2000c10150c */
[----:B------:R-:W-:Y:S01]  /*2fd0*/  FFMA R41, R3, 0.69314718246459960938, R42 ;  /* 0x3f31721803297823 */ /* 0x000fe2000000002a */
[----:B------:R-:W-:Y:S02]  /*2fe0*/  SHF.L.U32 R3, R2, 0x2, RZ ;  /* 0x0000000202037819 */ /* 0x000fe400000006ff */
[----:B------:R-:W-:Y:S01]  /*2ff0*/  STG.E.U16 [R32.64], R21 ;  /* 0x0000001520007986 */ /* 0x000fe2000c10150c */
[----:B0-----:R-:W-:-:S03]  /*3000*/  FSEL R8, R43, -INF , P0 ;  /* 0xff8000002b087808 */ /* 0x001fc60000000000 */
[----:B------:R-:W-:Y:S02]  /*3010*/  STG.E.U16 [R34.64], R13 ;  /* 0x0000000d22007986 */ /* 0x000fe4000c10150c */
[----:B------:R-:W-:Y:S02]  /*3020*/  FFMA R5, R8, 0.69314718246459960938, R39 ;  /* 0x3f31721808057823 */ /* 0x000fe40000000027 */
[----:B------:R0:W-:Y:S01]  /*3030*/  STG.E.U16 [R44.64], R10 ;  /* 0x0000000a2c007986 */ /* 0x0001e2000c10150c */
[----:B------:R-:W-:-:S03]  /*3040*/  IMAD.HI R8, R2, 0x4, RZ ;  /* 0x0000000402087827 */ /* 0x000fc600078e02ff */
[----:B------:R-:W-:Y:S04]  /*3050*/  STG.E.U16 [R48.64], R17 ;  /* 0x0000001130007986 */ /* 0x000fe8000c10150c */
[----:B------:R-:W-:Y:S04]  /*3060*/  STG.E.U16 [R52.64], R12 ;  /* 0x0000000c34007986 */ /* 0x000fe8000c10150c */
[----:B------:R1:W-:Y:S01]  /*3070*/  STG.E.U16 [R46.64], R9 ;  /* 0x000000092e007986 */ /* 0x0003e2000c10150c */
[----:B0-----:R-:W-:-:S03]  /*3080*/  SHF.L.U32 R10, R58, 0x2, RZ ;  /* 0x000000023a0a7819 */ /* 0x001fc600000006ff */
[----:B------:R-:W-:Y:S04]  /*3090*/  STG.E.U16 [R6.64], R14 ;  /* 0x0000000e06007986 */ /* 0x000fe8000c10150c */
[----:B------:R-:W-:Y:S01]  /*30a0*/  BAR.SYNC.DEFER_BLOCKING 0x0 ;  /* 0x0000000000007b1d */ /* 0x000fe20000010000 */
[----:B------:R-:W-:Y:S01]  /*30b0*/  IADD3 R2, P0, P1, R10, c[0x0][0x180], R3 ;  /* 0x000060000a027a10 */ /* 0x000fe2000791e003 */
[----:B-1----:R-:W-:-:S05]  /*30c0*/  IMAD.HI R9, R58, 0x4, RZ ;  /* 0x000000043a097827 */ /* 0x002fca00078e02ff */
[----:B------:R-:W-:Y:S01]  /*30d0*/  IADD3.X R3, R9, c[0x0][0x184], R8, P0, P1 ;  /* 0x0000610009037a10 */ /* 0x000fe200007e2408 */
[----:B------:R-:W-:Y:S04]  /*30e0*/  STS.64 [R55], R40 ;  /* 0x0000002837007388 */ /* 0x000fe80000000a00 */
[----:B------:R-:W-:Y:S04]  /*30f0*/  STS.64 [R55+0x200], R4 ;  /* 0x0002000437007388 */ /* 0x000fe80000000a00 */
[----:B------:R-:W-:Y:S06]  /*3100*/  BAR.SYNC.DEFER_BLOCKING 0x0 ;  /* 0x0000000000007b1d */ /* 0x000fec0000010000 */
[----:B------:R-:W0:Y:S04]  /*3110*/  LDS R11, [R0] ;  /* 0x00000000000b7984 */ /* 0x000e280000000800 */
[----:B0-----:R-:W-:Y:S01]  /*3120*/  STG.E [R2.64], R11 ;  /* 0x0000000b02007986 */ /* 0x001fe2000c10190c */
[----:B------:R-:W-:Y:S05]  /*3130*/  EXIT ;  /* 0x000000000000794d */ /* 0x000fea0003800000 */
.L_x_2:
[----:B------:R-:W-:-:S00]  /*3140*/  BRA `(.L_x_2) ;  /* 0xfffffff000007947 */ /* 0x000fc0000383ffff */
[----:B------:R-:W-:-:S00]  /*3150*/  NOP ;  /* 0x0000000000007918 */ /* 0x000fc00000000000 */
        /* <DEDUP_REMOVED lines=10> */
.L_x_3:


//--------------------- .nv.global.init           --------------------------
	.section	.nv.global.init,"aw",@progbits
.nv.global.init:
	.type		_$_str,@object
	.size		_$_str,(.L_0 - _$_str)
_$_str:
        /*0000*/ 	.byte	0x5f, 0x5f, 0x43, 0x55, 0x44, 0x41, 0x5f, 0x46, 0x54, 0x5a, 0x00
.L_0:


//--------------------- .nv.shared.attn_fwd       --------------------------
	.section	.nv.shared.attn_fwd,"aw",@nobits
	.sectionflags	@""
	.align	16
